	.headerflags	@"EF_CUDA_TEXMODE_UNIFIED EF_CUDA_64BIT_ADDRESS EF_CUDA_SM86 EF_CUDA_VIRTUAL_SM(EF_CUDA_SM86)"
	.elftype	@"ET_EXEC"


//--------------------- .nv.info                  --------------------------
	.section	.nv.info,"",@"SHT_CUDA_INFO"
	.align	4


	//----- nvinfo : EIATTR_REGCOUNT
	.align		4
        /*0000*/ 	.byte	0x04, 0x2f
        /*0002*/ 	.short	(.L_1 - .L_0)
	.align		4
.L_0:
        /*0004*/ 	.word	index@(triton_mm)
        /*0008*/ 	.word	0x000000c2


	//----- nvinfo : EIATTR_MAX_STACK_SIZE
	.align		4
.L_1:
        /*000c*/ 	.byte	0x04, 0x23
        /*000e*/ 	.short	(.L_3 - .L_2)
	.align		4
.L_2:
        /*0010*/ 	.word	index@(triton_mm)
        /*0014*/ 	.word	0x00000000


	//----- nvinfo : EIATTR_MIN_STACK_SIZE
	.align		4
.L_3:
        /*0018*/ 	.byte	0x04, 0x12
        /*001a*/ 	.short	(.L_5 - .L_4)
	.align		4
.L_4:
        /*001c*/ 	.word	index@(triton_mm)
        /*0020*/ 	.word	0x00000000


	//----- nvinfo : EIATTR_FRAME_SIZE
	.align		4
.L_5:
        /*0024*/ 	.byte	0x04, 0x11
        /*0026*/ 	.short	(.L_7 - .L_6)
	.align		4
.L_6:
        /*0028*/ 	.word	index@(triton_mm)
        /*002c*/ 	.word	0x00000000
.L_7:


//--------------------- .nv.info.triton_mm        --------------------------
	.section	.nv.info.triton_mm,"",@"SHT_CUDA_INFO"
	.align	4


	//----- nvinfo : EIATTR_CUDA_API_VERSION
	.align		4
        /*0000*/ 	.byte	0x04, 0x37
        /*0002*/ 	.short	(.L_9 - .L_8)
.L_8:
        /*0004*/ 	.word	0x0000007b


	//----- nvinfo : EIATTR_SW2861232_WAR
	.align		4
.L_9:
        /*0008*/ 	.byte	0x01, 0x35
	.zero		2


	//----- nvinfo : EIATTR_PARAM_CBANK
	.align		4
        /*000c*/ 	.byte	0x04, 0x0a
        /*000e*/ 	.short	(.L_11 - .L_10)
	.align		4
.L_10:
        /*0010*/ 	.word	index@(.nv.constant0.triton_mm)
        /*0014*/ 	.short	0x0160
        /*0016*/ 	.short	0x0024


	//----- nvinfo : EIATTR_CBANK_PARAM_SIZE
	.align		4
.L_11:
        /*0018*/ 	.byte	0x03, 0x19
        /*001a*/ 	.short	0x0024


	//----- nvinfo : EIATTR_KPARAM_INFO
	.align		4
        /*001c*/ 	.byte	0x04, 0x17
        /*001e*/ 	.short	(.L_13 - .L_12)
.L_12:
        /*0020*/ 	.word	0x00000000
        /*0024*/ 	.short	0x0004
        /*0026*/ 	.short	0x0020
        /*0028*/ 	.byte	0x00, 0xf0, 0x11, 0x00


	//----- nvinfo : EIATTR_KPARAM_INFO
	.align		4
.L_13:
        /*002c*/ 	.byte	0x04, 0x17
        /*002e*/ 	.short	(.L_15 - .L_14)
.L_14:
        /*0030*/ 	.word	0x00000000
        /*0034*/ 	.short	0x0003
        /*0036*/ 	.short	0x0018
        /*0038*/ 	.byte	0x00, 0xf0, 0x21, 0x00


	//----- nvinfo : EIATTR_KPARAM_INFO
	.align		4
.L_15:
        /*003c*/ 	.byte	0x04, 0x17
        /*003e*/ 	.short	(.L_17 - .L_16)
.L_16:
        /*0040*/ 	.word	0x00000000
        /*0044*/ 	.short	0x0002
        /*0046*/ 	.short	0x0010
        /*0048*/ 	.byte	0x00, 0xf0, 0x21, 0x00


	//----- nvinfo : EIATTR_KPARAM_INFO
	.align		4
.L_17:
        /*004c*/ 	.byte	0x04, 0x17
        /*004e*/ 	.short	(.L_19 - .L_18)
.L_18:
        /*0050*/ 	.word	0x00000000
        /*0054*/ 	.short	0x0001
        /*0056*/ 	.short	0x0008
        /*0058*/ 	.byte	0x00, 0xf0, 0x21, 0x00


	//----- nvinfo : EIATTR_KPARAM_INFO
	.align		4
.L_19:
        /*005c*/ 	.byte	0x04, 0x17
        /*005e*/ 	.short	(.L_21 - .L_20)
.L_20:
        /*0060*/ 	.word	0x00000000
        /*0064*/ 	.short	0x0000
        /*0066*/ 	.short	0x0000
        /*0068*/ 	.byte	0x00, 0xf0, 0x21, 0x00


	//----- nvinfo : EIATTR_MAXREG_COUNT
	.align		4
.L_21:
        /*006c*/ 	.byte	0x03, 0x1b
        /*006e*/ 	.short	0x00ff


	//----- nvinfo : EIATTR_EXIT_INSTR_OFFSETS
	.align		4
        /*0070*/ 	.byte	0x04, 0x1c
        /*0072*/ 	.short	(.L_23 - .L_22)


	//   ....[0]....
.L_22:
        /*0074*/ 	.word	0x00000030


	//   ....[1]....
        /*0078*/ 	.word	0x0000b260


	//   ....[2]....
        /*007c*/ 	.word	0x0000b280


	//----- nvinfo : EIATTR_MAX_THREADS
	.align		4
.L_23:
        /*0080*/ 	.byte	0x04, 0x05
        /*0082*/ 	.short	(.L_25 - .L_24)
.L_24:
        /*0084*/ 	.word	0x00000080
        /*0088*/ 	.word	0x00000001
        /*008c*/ 	.word	0x00000001
.L_25:


//--------------------- .nv.rel.action            --------------------------
	.section	.nv.rel.action,"",@"SHT_CUDA_RELOCINFO"
	.align	8
	.sectionentsize	8
        /*0000*/ 	.byte	0x73, 0x00, 0x00, 0x00, 0x00, 0x00, 0x00, 0x00, 0x00, 0x00, 0x00, 0x11, 0x25, 0x00, 0x05, 0x36


//--------------------- .nv.constant0.triton_mm   --------------------------
	.section	.nv.constant0.triton_mm,"a",@progbits
	.align	4
.nv.constant0.triton_mm:
	.zero		388


//--------------------- .text.triton_mm           --------------------------
	.section	.text.triton_mm,"ax",@progbits
	.sectionflags	@"SHF_BARRIERS=1"
	.sectioninfo	@"SHI_REGISTERS=194"
	.align	128
        .global         triton_mm
        .type           triton_mm,@function
        .size           triton_mm,(.L_x_3 - triton_mm)
        .other          triton_mm,@"STO_CUDA_ENTRY STV_DEFAULT"
triton_mm:
.text.triton_mm:
[----:B------:R-:W-:-:S02]  /*0000*/  MOV R1, c[0x0][0x28] ;  /* 0x00000a0000017a02 */ /* 0x000fc40000000f00 */
[----:B------:R-:W-:-:S04]  /*0010*/  MOV R0, c[0x0][0x180] ;  /* 0x0000600000007a02 */ /* 0x000fc80000000f00 */
[----:B------:R-:W-:-:S13]  /*0020*/  LOP3.LUT P0, RZ, R0, 0x1ffffff, RZ, 0xc0, !PT ;  /* 0x01ffffff00ff7812 */ /* 0x000fda000780c0ff */
[----:B------:R-:W-:Y:S05]  /*0030*/  @!P0 EXIT ;  /* 0x000000000000894d */ /* 0x000fea0003800000 */
[----:B------:R-:W1:Y:S01]  /*0040*/  S2R R9, SR_CTAID.X ;  /* 0x0000000000097919 */ /* 0x000e620000002500 */
[----:B------:R-:W-:Y:S01]  /*0050*/  IADD3 R0, R0, 0x3f, RZ ;  /* 0x0000003f00007810 */ /* 0x000fe20007ffe0ff */
[----:B------:R-:W-:Y:S01]  /*0060*/  ULDC.64 UR8, c[0x0][0x118] ;  /* 0x0000460000087ab9 */ /* 0x000fe20000000a00 */
[----:B------:R-:W-:Y:S01]  /*0070*/  IABS R15, c[0x0][0x180] ;  /* 0x00006000000f7a13 */ /* 0x000fe20000000000 */
[----:B------:R-:W2:Y:S01]  /*0080*/  S2R R134, SR_TID.X ;  /* 0x0000000000867919 */ /* 0x000ea20000002100 */
[----:B------:R-:W-:Y:S01]  /*0090*/  SHF.R.S32.HI R3, RZ, 0x1f, R0 ;  /* 0x0000001fff037819 */ /* 0x000fe20000011400 */
[----:B------:R-:W-:Y:S01]  /*00a0*/  CS2R R88, SRZ ;  /* 0x0000000000587805 */ /* 0x000fe2000001ff00 */
[----:B------:R-:W3:Y:S01]  /*00b0*/  I2F.RP R8, R15 ;  /* 0x0000000f00087306 */ /* 0x000ee20000209400 */
[----:B------:R-:W-:Y:S01]  /*00c0*/  MOV R37, 0x4 ;  /* 0x0000000400257802 */ /* 0x000fe20000000f00 */
[----:B------:R-:W-:Y:S01]  /*00d0*/  CS2R R90, SRZ ;  /* 0x00000000005a7805 */ /* 0x000fe2000001ff00 */
[----:B------:R-:W-:Y:S01]  /*00e0*/  LEA.HI R3, R3, R0, RZ, 0x6 ;  /* 0x0000000003037211 */ /* 0x000fe200078f30ff */
[----:B------:R-:W-:Y:S01]  /*00f0*/  CS2R R96, SRZ ;  /* 0x0000000000607805 */ /* 0x000fe2000001ff00 */
[----:B------:R-:W-:Y:S01]  /*0100*/  MOV R119, 0x1 ;  /* 0x0000000100777802 */ /* 0x000fe20000000f00 */
[----:B------:R-:W-:Y:S01]  /*0110*/  CS2R R98, SRZ ;  /* 0x0000000000627805 */ /* 0x000fe2000001ff00 */
[----:B------:R-:W-:Y:S01]  /*0120*/  MOV R129, 0xffffffe0 ;  /* 0xffffffe000817802 */ /* 0x000fe20000000f00 */
[----:B------:R-:W-:Y:S01]  /*0130*/  CS2R R52, SRZ ;  /* 0x0000000000347805 */ /* 0x000fe2000001ff00 */
[----:B------:R-:W-:Y:S01]  /*0140*/  CS2R R54, SRZ ;  /* 0x0000000000367805 */ /* 0x000fe2000001ff00 */
[----:B------:R-:W-:Y:S01]  /*0150*/  CS2R R56, SRZ ;  /* 0x0000000000387805 */ /* 0x000fe2000001ff00 */
[----:B------:R-:W-:Y:S01]  /*0160*/  CS2R R58, SRZ ;  /* 0x00000000003a7805 */ /* 0x000fe2000001ff00 */
[----:B------:R-:W-:Y:S01]  /*0170*/  CS2R R80, SRZ ;  /* 0x0000000000507805 */ /* 0x000fe2000001ff00 */
[----:B------:R-:W-:Y:S01]  /*0180*/  CS2R R82, SRZ ;  /* 0x0000000000527805 */ /* 0x000fe2000001ff00 */
[----:B------:R-:W-:Y:S01]  /*0190*/  CS2R R42, SRZ ;  /* 0x00000000002a7805 */ /* 0x000fe2000001ff00 */
[----:B------:R-:W-:Y:S01]  /*01a0*/  CS2R R76, SRZ ;  /* 0x00000000004c7805 */ /* 0x000fe2000001ff00 */
[----:B---3--:R-:W-:Y:S01]  /*01b0*/  MUFU.RCP R8, R8 ;  /* 0x0000000800087308 */ /* 0x008fe20000001000 */
[----:B-1----:R-:W-:Y:S01]  /*01c0*/  SHF.R.S32.HI R2, RZ, 0x1f, R9 ;  /* 0x0000001fff027819 */ /* 0x002fe20000011409 */
[----:B------:R-:W-:Y:S01]  /*01d0*/  CS2R R78, SRZ ;  /* 0x00000000004e7805 */ /* 0x000fe2000001ff00 */
[----:B------:R-:W-:Y:S01]  /*01e0*/  ISETP.GE.AND P2, PT, R9, RZ, PT ;  /* 0x000000ff0900720c */ /* 0x000fe20003f46270 */
[----:B------:R-:W-:Y:S01]  /*01f0*/  CS2R R44, SRZ ;  /* 0x00000000002c7805 */ /* 0x000fe2000001ff00 */
[-C--:B------:R-:W-:Y:S01]  /*0200*/  LEA.HI R2, R2, R9.reuse, RZ, 0x3 ;  /* 0x0000000902027211 */ /* 0x080fe200078f18ff */
[----:B------:R-:W-:Y:S01]  /*0210*/  CS2R R46, SRZ ;  /* 0x00000000002e7805 */ /* 0x000fe2000001ff00 */
[----:B------:R-:W-:Y:S01]  /*0220*/  CS2R R92, SRZ ;  /* 0x00000000005c7805 */ /* 0x000fe2000001ff00 */
[----:B------:R-:W-:Y:S01]  /*0230*/  CS2R R94, SRZ ;  /* 0x00000000005e7805 */ /* 0x000fe2000001ff00 */
[----:B------:R-:W-:Y:S01]  /*0240*/  LOP3.LUT R0, R2, 0xfffffff8, RZ, 0xc0, !PT ;  /* 0xfffffff802007812 */ /* 0x000fe200078ec0ff */
[----:B------:R-:W-:Y:S01]  /*0250*/  CS2R R64, SRZ ;  /* 0x0000000000407805 */ /* 0x000fe2000001ff00 */
[----:B------:R-:W-:Y:S01]  /*0260*/  CS2R R66, SRZ ;  /* 0x0000000000427805 */ /* 0x000fe2000001ff00 */
[----:B------:R-:W-:Y:S01]  /*0270*/  CS2R R68, SRZ ;  /* 0x0000000000447805 */ /* 0x000fe2000001ff00 */
[----:B------:R-:W-:Y:S01]  /*0280*/  LEA.HI.SX32 R3, R3, -R0, 0x1a ;  /* 0x8000000003037211 */ /* 0x000fe200078fd2ff */
[----:B------:R-:W-:Y:S01]  /*0290*/  CS2R R70, SRZ ;  /* 0x0000000000467805 */ /* 0x000fe2000001ff00 */
[----:B------:R-:W-:Y:S01]  /*02a0*/  IADD3 R7, -R0, R9, RZ ;  /* 0x0000000900077210 */ /* 0x000fe20007ffe1ff */
[----:B------:R-:W-:Y:S01]  /*02b0*/  CS2R R60, SRZ ;  /* 0x00000000003c7805 */ /* 0x000fe2000001ff00 */
[----:B------:R-:W-:Y:S01]  /*02c0*/  IMNMX R4, R3, 0x8, PT ;  /* 0x0000000803047817 */ /* 0x000fe20003800200 */
[----:B------:R-:W-:Y:S01]  /*02d0*/  CS2R R62, SRZ ;  /* 0x00000000003e7805 */ /* 0x000fe2000001ff00 */
[----:B------:R-:W-:Y:S01]  /*02e0*/  CS2R R108, SRZ ;  /* 0x00000000006c7805 */ /* 0x000fe2000001ff00 */
[----:B------:R-:W-:Y:S01]  /*02f0*/  CS2R R110, SRZ ;  /* 0x00000000006e7805 */ /* 0x000fe2000001ff00 */
[----:B------:R-:W-:Y:S01]  /*0300*/  IABS R11, R4 ;  /* 0x00000004000b7213 */ /* 0x000fe20000000000 */
[----:B------:R-:W-:-:S02]  /*0310*/  UMOV UR4, URZ ;  /* 0x0000003f00047c82 */ /* 0x000fc40008000000 */
[----:B------:R-:W-:Y:S01]  /*0320*/  UMOV UR6, URZ ;  /* 0x0000003f00067c82 */ /* 0x000fe20008000000 */
[----:B------:R-:W1:Y:S01]  /*0330*/  I2F.RP R5, R11 ;  /* 0x0000000b00057306 */ /* 0x000e620000209400 */
[----:B------:R-:W-:Y:S02]  /*0340*/  UMOV UR7, URZ ;  /* 0x0000003f00077c82 */ /* 0x000fe40008000000 */
[----:B------:R-:W-:-:S05]  /*0350*/  UMOV UR5, URZ ;  /* 0x0000003f00057c82 */ /* 0x000fca0008000000 */
[----:B-1----:R-:W1:Y:S02]  /*0360*/  MUFU.RCP R5, R5 ;  /* 0x0000000500057308 */ /* 0x002e640000001000 */
[----:B-1----:R-:W-:Y:S02]  /*0370*/  IADD3 R2, R5, 0xffffffe, RZ ;  /* 0x0ffffffe05027810 */ /* 0x002fe40007ffe0ff */
[----:B------:R-:W-:-:S04]  /*0380*/  IABS R5, R9 ;  /* 0x0000000900057213 */ /* 0x000fc80000000000 */
[----:B------:R1:W3:Y:S02]  /*0390*/  F2I.FTZ.U32.TRUNC.NTZ R3, R2 ;  /* 0x0000000200037305 */ /* 0x0002e4000021f000 */
[----:B-1----:R-:W-:Y:S02]  /*03a0*/  MOV R2, RZ ;  /* 0x000000ff00027202 */ /* 0x002fe40000000f00 */
[----:B---3--:R-:W-:-:S05]  /*03b0*/  IADD3 R6, RZ, -R3, RZ ;  /* 0x80000003ff067210 */ /* 0x008fca0007ffe0ff */
[----:B------:R-:W-:Y:S01]  /*03c0*/  IMAD R13, R6, R11, RZ ;  /* 0x0000000b060d7224 */ /* 0x000fe200078e02ff */
[----:B------:R-:W-:-:S03]  /*03d0*/  IABS R6, R4 ;  /* 0x0000000400067213 */ /* 0x000fc60000000000 */
[----:B------:R-:W-:Y:S01]  /*03e0*/  IMAD.HI.U32 R2, R3, R13, R2 ;  /* 0x0000000d03027227 */ /* 0x000fe200078e0002 */
[----:B------:R-:W-:Y:S02]  /*03f0*/  IABS R13, R7 ;  /* 0x00000007000d7213 */ /* 0x000fe40000000000 */
[----:B------:R-:W-:Y:S02]  /*0400*/  IADD3 R10, RZ, -R6, RZ ;  /* 0x80000006ff0a7210 */ /* 0x000fe40007ffe0ff */
[----:B------:R-:W-:Y:S01]  /*0410*/  LOP3.LUT R7, R7, R4, RZ, 0x3c, !PT ;  /* 0x0000000407077212 */ /* 0x000fe200078e3cff */
[----:B------:R-:W-:-:S03]  /*0420*/  IMAD.HI.U32 R3, R2, R5, RZ ;  /* 0x0000000502037227 */ /* 0x000fc600078e00ff */
[----:B------:R-:W-:Y:S01]  /*0430*/  ISETP.GE.AND P4, PT, R7, RZ, PT ;  /* 0x000000ff0700720c */ /* 0x000fe20003f86270 */
[----:B------:R-:W-:-:S04]  /*0440*/  IMAD.HI.U32 R6, R2, R13, RZ ;  /* 0x0000000d02067227 */ /* 0x000fc800078e00ff */
[-C--:B------:R-:W-:Y:S01]  /*0450*/  IMAD R2, R3, R10.reuse, R5 ;  /* 0x0000000a03027224 */ /* 0x080fe200078e0205 */
[----:B------:R-:W-:Y:S01]  /*0460*/  IADD3 R3, R8, 0xffffffe, RZ ;  /* 0x0ffffffe08037810 */ /* 0x000fe20007ffe0ff */
[----:B------:R-:W-:-:S03]  /*0470*/  IMAD R5, R6, R10, R13 ;  /* 0x0000000a06057224 */ /* 0x000fc600078e020d */
[C---:B------:R-:W-:Y:S02]  /*0480*/  ISETP.GT.U32.AND P0, PT, R11.reuse, R2, PT ;  /* 0x000000020b00720c */ /* 0x040fe40003f04070 */
[----:B------:R-:W-:Y:S01]  /*0490*/  ISETP.GT.U32.AND P3, PT, R11, R5, PT ;  /* 0x000000050b00720c */ /* 0x000fe20003f64070 */
[----:B------:R-:W1:Y:S10]  /*04a0*/  F2I.FTZ.U32.TRUNC.NTZ R3, R3 ;  /* 0x0000000300037305 */ /* 0x000e74000021f000 */
[----:B------:R-:W-:-:S02]  /*04b0*/  @!P0 IADD3 R2, R2, -R11, RZ ;  /* 0x8000000b02028210 */ /* 0x000fc40007ffe0ff */
[-C--:B------:R-:W-:Y:S02]  /*04c0*/  @!P3 IADD3 R5, R5, -R11.reuse, RZ ;  /* 0x8000000b0505b210 */ /* 0x080fe40007ffe0ff */
[----:B------:R-:W-:Y:S02]  /*04d0*/  ISETP.GT.U32.AND P1, PT, R11, R2, PT ;  /* 0x000000020b00720c */ /* 0x000fe40003f24070 */
[----:B------:R-:W-:Y:S02]  /*04e0*/  ISETP.GE.U32.AND P0, PT, R5, R11, PT ;  /* 0x0000000b0500720c */ /* 0x000fe40003f06070 */
[----:B------:R-:W-:Y:S02]  /*04f0*/  @!P3 IADD3 R6, R6, 0x1, RZ ;  /* 0x000000010606b810 */ /* 0x000fe40007ffe0ff */
[----:B-1----:R-:W-:-:S05]  /*0500*/  IADD3 R8, RZ, -R3, RZ ;  /* 0x80000003ff087210 */ /* 0x002fca0007ffe0ff */
[----:B------:R-:W-:Y:S02]  /*0510*/  IMAD R7, R8, R15, RZ ;  /* 0x0000000f08077224 */ /* 0x000fe400078e02ff */
[----:B------:R-:W-:Y:S02]  /*0520*/  @!P1 IADD3 R2, R2, -R11, RZ ;  /* 0x8000000b02029210 */ /* 0x000fe40007ffe0ff */
[----:B------:R-:W-:Y:S02]  /*0530*/  @P0 IADD3 R6, R6, 0x1, RZ ;  /* 0x0000000106060810 */ /* 0x000fe40007ffe0ff */
[----:B------:R-:W-:Y:S02]  /*0540*/  MOV R5, R2 ;  /* 0x0000000200057202 */ /* 0x000fe40000000f00 */
[----:B------:R-:W-:Y:S02]  /*0550*/  ISETP.NE.AND P0, PT, R4, RZ, PT ;  /* 0x000000ff0400720c */ /* 0x000fe40003f05270 */
[----:B------:R-:W-:-:S02]  /*0560*/  LOP3.LUT R4, RZ, R4, RZ, 0x33, !PT ;  /* 0x00000004ff047212 */ /* 0x000fc400078e33ff */
[----:B------:R-:W-:Y:S02]  /*0570*/  @!P2 IADD3 R5, -R5, RZ, RZ ;  /* 0x000000ff0505a210 */ /* 0x000fe40007ffe1ff */
[----:B------:R-:W-:Y:S02]  /*0580*/  MOV R2, RZ ;  /* 0x000000ff00027202 */ /* 0x000fe40000000f00 */
[----:B------:R-:W-:Y:S02]  /*0590*/  SEL R5, R4, R5, !P0 ;  /* 0x0000000504057207 */ /* 0x000fe40004000000 */
[----:B------:R-:W-:Y:S01]  /*05a0*/  @!P4 IADD3 R6, -R6, RZ, RZ ;  /* 0x000000ff0606c210 */ /* 0x000fe20007ffe1ff */
[----:B------:R-:W-:Y:S01]  /*05b0*/  IMAD.HI.U32 R7, R3, R7, R2 ;  /* 0x0000000703077227 */ /* 0x000fe200078e0002 */
[----:B--2---:R-:W-:Y:S02]  /*05c0*/  SHF.R.U32.HI R2, RZ, 0x3, R134 ;  /* 0x00000003ff027819 */ /* 0x004fe40000011686 */
[----:B------:R-:W-:-:S02]  /*05d0*/  IADD3 R0, R0, R5, RZ ;  /* 0x0000000500007210 */ /* 0x000fc40007ffe0ff */
[----:B------:R-:W-:Y:S02]  /*05e0*/  SHF.R.U32.HI R3, RZ, 0x5, R134 ;  /* 0x00000005ff037819 */ /* 0x000fe40000011686 */
[----:B------:R-:W-:Y:S02]  /*05f0*/  SEL R4, R4, R6, !P0 ;  /* 0x0000000604047207 */ /* 0x000fe40004000000 */
[----:B------:R-:W-:Y:S02]  /*0600*/  SGXT.U32 R2, R2, 0x4 ;  /* 0x000000040202781a */ /* 0x000fe40000000000 */
[----:B------:R-:W-:Y:S02]  /*0610*/  SHF.L.U32 R0, R0, 0x6, RZ ;  /* 0x0000000600007819 */ /* 0x000fe400000006ff */
[----:B------:R-:W-:Y:S02]  /*0620*/  SGXT.U32 R3, R3, 0x2 ;  /* 0x000000020303781a */ /* 0x000fe40000000000 */
[----:B------:R-:W-:-:S02]  /*0630*/  SHF.R.S32.HI R8, RZ, 0x18, R4 ;  /* 0x00000018ff087819 */ /* 0x000fc40000011404 */
[----:B------:R-:W-:Y:S02]  /*0640*/  SHF.L.U32 R117, R4, 0x7, RZ ;  /* 0x0000000704757819 */ /* 0x000fe400000006ff */
[C---:B------:R-:W-:Y:S02]  /*0650*/  LOP3.LUT R4, R0.reuse, R2, RZ, 0xfc, !PT ;  /* 0x0000000200047212 */ /* 0x040fe400078efcff */
[C---:B------:R-:W-:Y:S02]  /*0660*/  LOP3.LUT R118, R0.reuse, R3, RZ, 0xfc, !PT ;  /* 0x0000000300767212 */ /* 0x040fe400078efcff */
[----:B------:R-:W-:Y:S02]  /*0670*/  LOP3.LUT R3, R0, 0x10, R2, 0xfe, !PT ;  /* 0x0000001000037812 */ /* 0x000fe400078efe02 */
[----:B------:R-:W-:Y:S02]  /*0680*/  IABS R6, R4 ;  /* 0x0000000400067213 */ /* 0x000fe40000000000 */
[----:B------:R-:W-:-:S02]  /*0690*/  IABS R10, R3 ;  /* 0x00000003000a7213 */ /* 0x000fc40000000000 */
[C-C-:B------:R-:W-:Y:S02]  /*06a0*/  LOP3.LUT R5, R0.reuse, 0x20, R2.reuse, 0xfe, !PT ;  /* 0x0000002000057812 */ /* 0x140fe400078efe02 */
[----:B------:R-:W-:Y:S01]  /*06b0*/  LOP3.LUT R9, R0, 0x30, R2, 0xfe, !PT ;  /* 0x0000003000097812 */ /* 0x000fe200078efe02 */
[----:B------:R-:W-:Y:S01]  /*06c0*/  IMAD.HI.U32 R0, R7, R6, RZ ;  /* 0x0000000607007227 */ /* 0x000fe200078e00ff */
[----:B------:R-:W-:Y:S02]  /*06d0*/  SGXT R8, R8, 0x1 ;  /* 0x000000010808781a */ /* 0x000fe40000000200 */
[----:B------:R-:W-:Y:S02]  /*06e0*/  LOP3.LUT R19, R117, R2, RZ, 0xfc, !PT ;  /* 0x0000000275137212 */ /* 0x000fe400078efcff */
[----:B------:R-:W-:Y:S01]  /*06f0*/  ISETP.GE.AND P3, PT, R3, RZ, PT ;  /* 0x000000ff0300720c */ /* 0x000fe20003f66270 */
[----:B------:R-:W-:Y:S01]  /*0700*/  IMAD.HI.U32 R3, R7, R10, RZ ;  /* 0x0000000a07037227 */ /* 0x000fe200078e00ff */
[----:B------:R-:W-:-:S02]  /*0710*/  ISETP.GE.AND P0, PT, R4, RZ, PT ;  /* 0x000000ff0400720c */ /* 0x000fc40003f06270 */
[----:B------:R-:W-:Y:S02]  /*0720*/  LEA.HI R4, R8, R19, RZ, 0x7 ;  /* 0x0000001308047211 */ /* 0x000fe400078f38ff */
[----:B------:R-:W-:Y:S02]  /*0730*/  IADD3 R0, -R0, RZ, RZ ;  /* 0x000000ff00007210 */ /* 0x000fe40007ffe1ff */
[----:B------:R-:W-:Y:S02]  /*0740*/  ISETP.GE.AND P2, PT, R5, RZ, PT ;  /* 0x000000ff0500720c */ /* 0x000fe40003f46270 */
[----:B------:R-:W-:Y:S01]  /*0750*/  IABS R12, R5 ;  /* 0x00000005000c7213 */ /* 0x000fe20000000000 */
[----:B------:R-:W-:Y:S01]  /*0760*/  IMAD R0, R15, R0, R6 ;  /* 0x000000000f007224 */ /* 0x000fe200078e0206 */
[----:B------:R-:W-:Y:S02]  /*0770*/  LOP3.LUT R4, R4, 0xffffff80, RZ, 0xc0, !PT ;  /* 0xffffff8004047812 */ /* 0x000fe400078ec0ff */
[----:B------:R-:W-:Y:S01]  /*0780*/  IADD3 R5, -R3, RZ, RZ ;  /* 0x000000ff03057210 */ /* 0x000fe20007ffe1ff */
[----:B------:R-:W-:Y:S01]  /*0790*/  IMAD.HI.U32 R3, R7, R12, RZ ;  /* 0x0000000c07037227 */ /* 0x000fe200078e00ff */
[----:B------:R-:W-:-:S02]  /*07a0*/  IABS R14, R9 ;  /* 0x00000009000e7213 */ /* 0x000fc40000000000 */
[----:B------:R-:W-:Y:S01]  /*07b0*/  IADD3 R19, R19, -R4, RZ ;  /* 0x8000000413137210 */ /* 0x000fe20007ffe0ff */
[C---:B------:R-:W-:Y:S01]  /*07c0*/  IMAD R4, R15.reuse, R5, R10 ;  /* 0x000000050f047224 */ /* 0x040fe200078e020a */
[----:B------:R-:W-:Y:S01]  /*07d0*/  ISETP.GT.U32.AND P4, PT, R15, R0, PT ;  /* 0x000000000f00720c */ /* 0x000fe20003f84070 */
[----:B------:R-:W-:Y:S01]  /*07e0*/  IMAD.HI.U32 R7, R7, R14, RZ ;  /* 0x0000000e07077227 */ /* 0x000fe200078e00ff */
[----:B------:R-:W-:Y:S02]  /*07f0*/  IADD3 R3, -R3, RZ, RZ ;  /* 0x000000ff03037210 */ /* 0x000fe40007ffe1ff */
[----:B------:R-:W-:Y:S02]  /*0800*/  ISETP.GT.U32.AND P6, PT, R15, R4, PT ;  /* 0x000000040f00720c */ /* 0x000fe40003fc4070 */
[----:B------:R-:W-:Y:S01]  /*0810*/  IADD3 R6, -R7, RZ, RZ ;  /* 0x000000ff07067210 */ /* 0x000fe20007ffe1ff */
[----:B------:R-:W-:Y:S01]  /*0820*/  IMAD R5, R15, R3, R12 ;  /* 0x000000030f057224 */ /* 0x000fe200078e020c */
[----:B------:R-:W-:-:S02]  /*0830*/  LOP3.LUT R21, R117, 0x10, R2, 0xfe, !PT ;  /* 0x0000001075157812 */ /* 0x000fc400078efe02 */
[----:B------:R-:W-:Y:S01]  /*0840*/  LOP3.LUT R23, R117, 0x20, R2, 0xfe, !PT ;  /* 0x0000002075177812 */ /* 0x000fe200078efe02 */
[C---:B------:R-:W-:Y:S01]  /*0850*/  IMAD R6, R15.reuse, R6, R14 ;  /* 0x000000060f067224 */ /* 0x040fe200078e020e */
[----:B------:R-:W-:Y:S02]  /*0860*/  LEA.HI R3, R8, R21, RZ, 0x7 ;  /* 0x0000001508037211 */ /* 0x000fe400078f38ff */
[----:B------:R-:W-:Y:S02]  /*0870*/  @!P4 IADD3 R0, R0, -R15, RZ ;  /* 0x8000000f0000c210 */ /* 0x000fe40007ffe0ff */
[C---:B------:R-:W-:Y:S02]  /*0880*/  ISETP.GT.U32.AND P4, PT, R15.reuse, R5, PT ;  /* 0x000000050f00720c */ /* 0x040fe40003f84070 */
[----:B------:R-:W-:Y:S02]  /*0890*/  ISETP.GT.U32.AND P5, PT, R15, R6, PT ;  /* 0x000000060f00720c */ /* 0x000fe40003fa4070 */
[----:B------:R-:W-:-:S02]  /*08a0*/  @!P6 IADD3 R4, R4, -R15, RZ ;  /* 0x8000000f0404e210 */ /* 0x000fc40007ffe0ff */
[----:B------:R-:W-:Y:S02]  /*08b0*/  ISETP.GT.U32.AND P6, PT, R15, R0, PT ;  /* 0x000000000f00720c */ /* 0x000fe40003fc4070 */
[----:B------:R-:W-:Y:S02]  /*08c0*/  LOP3.LUT R3, R3, 0xffffff80, RZ, 0xc0, !PT ;  /* 0xffffff8003037812 */ /* 0x000fe400078ec0ff */
[----:B------:R-:W-:Y:S02]  /*08d0*/  LOP3.LUT R27, R117, 0x40, R2, 0xfe, !PT ;  /* 0x00000040751b7812 */ /* 0x000fe400078efe02 */
[----:B------:R-:W-:Y:S02]  /*08e0*/  ISETP.GE.AND P1, PT, R9, RZ, PT ;  /* 0x000000ff0900720c */ /* 0x000fe40003f26270 */
[-C--:B------:R-:W-:Y:S02]  /*08f0*/  @!P4 IADD3 R5, R5, -R15.reuse, RZ ;  /* 0x8000000f0505c210 */ /* 0x080fe40007ffe0ff */
[----:B------:R-:W-:-:S02]  /*0900*/  @!P5 IADD3 R6, R6, -R15, RZ ;  /* 0x8000000f0606d210 */ /* 0x000fc40007ffe0ff */
[C---:B------:R-:W-:Y:S02]  /*0910*/  ISETP.GT.U32.AND P4, PT, R15.reuse, R4, PT ;  /* 0x000000040f00720c */ /* 0x040fe40003f84070 */
[----:B------:R-:W-:Y:S02]  /*0920*/  @!P6 IADD3 R0, R0, -R15, RZ ;  /* 0x8000000f0000e210 */ /* 0x000fe40007ffe0ff */
[C---:B------:R-:W-:Y:S02]  /*0930*/  ISETP.GT.U32.AND P5, PT, R15.reuse, R5, PT ;  /* 0x000000050f00720c */ /* 0x040fe40003fa4070 */
[----:B------:R-:W-:Y:S02]  /*0940*/  ISETP.GT.U32.AND P6, PT, R15, R6, PT ;  /* 0x000000060f00720c */ /* 0x000fe40003fc4070 */
[----:B------:R-:W-:Y:S02]  /*0950*/  LEA.HI R7, R8, R23, RZ, 0x7 ;  /* 0x0000001708077211 */ /* 0x000fe400078f38ff */
[----:B------:R-:W-:-:S02]  /*0960*/  IADD3 R21, R21, -R3, RZ ;  /* 0x8000000315157210 */ /* 0x000fc40007ffe0ff */
[C---:B------:R-:W-:Y:S02]  /*0970*/  LEA.HI R3, R8.reuse, R27, RZ, 0x7 ;  /* 0x0000001b08037211 */ /* 0x040fe400078f38ff */
[--C-:B------:R-:W-:Y:S02]  /*0980*/  LOP3.LUT R25, R117, 0x30, R2.reuse, 0xfe, !PT ;  /* 0x0000003075197812 */ /* 0x100fe400078efe02 */
[----:B------:R-:W-:Y:S02]  /*0990*/  LOP3.LUT R7, R7, 0xffffff80, RZ, 0xc0, !PT ;  /* 0xffffff8007077812 */ /* 0x000fe400078ec0ff */
[----:B------:R-:W-:Y:S02]  /*09a0*/  LOP3.LUT R29, R117, 0x50, R2, 0xfe, !PT ;  /* 0x00000050751d7812 */ /* 0x000fe400078efe02 */
[----:B------:R-:W-:Y:S02]  /*09b0*/  LOP3.LUT R3, R3, 0xffffff80, RZ, 0xc0, !PT ;  /* 0xffffff8003037812 */ /* 0x000fe400078ec0ff */
[----:B------:R-:W-:-:S02]  /*09c0*/  LEA.HI R9, R8, R25, RZ, 0x7 ;  /* 0x0000001908097211 */ /* 0x000fc400078f38ff */
[-C--:B------:R-:W-:Y:S02]  /*09d0*/  @!P4 IADD3 R4, R4, -R15.reuse, RZ ;  /* 0x8000000f0404c210 */ /* 0x080fe40007ffe0ff */
[-C--:B------:R-:W-:Y:S02]  /*09e0*/  @!P5 IADD3 R5, R5, -R15.reuse, RZ ;  /* 0x8000000f0505d210 */ /* 0x080fe40007ffe0ff */
[----:B------:R-:W-:Y:S02]  /*09f0*/  @!P6 IADD3 R6, R6, -R15, RZ ;  /* 0x8000000f0606e210 */ /* 0x000fe40007ffe0ff */
[----:B------:R-:W-:Y:S02]  /*0a00*/  IADD3 R23, R23, -R7, RZ ;  /* 0x8000000717177210 */ /* 0x000fe40007ffe0ff */
[----:B------:R-:W-:Y:S02]  /*0a10*/  LEA.HI R7, R8, R29, RZ, 0x7 ;  /* 0x0000001d08077211 */ /* 0x000fe400078f38ff */
[----:B------:R-:W-:-:S02]  /*0a20*/  IADD3 R27, R27, -R3, RZ ;  /* 0x800000031b1b7210 */ /* 0x000fc40007ffe0ff */
[----:B------:R-:W-:Y:S02]  /*0a30*/  LOP3.LUT R9, R9, 0xffffff80, RZ, 0xc0, !PT ;  /* 0xffffff8009097812 */ /* 0x000fe400078ec0ff */
[----:B------:R-:W-:Y:S02]  /*0a40*/  ISETP.NE.AND P4, PT, RZ, c[0x0][0x180], PT ;  /* 0x00006000ff007a0c */ /* 0x000fe40003f85270 */
[----:B------:R-:W-:Y:S02]  /*0a50*/  LOP3.LUT R3, RZ, c[0x0][0x180], RZ, 0x33, !PT ;  /* 0x00006000ff037a12 */ /* 0x000fe400078e33ff */
[----:B------:R-:W-:Y:S02]  /*0a60*/  SHF.L.U32 R134, R134, 0x2, RZ ;  /* 0x0000000286867819 */ /* 0x000fe400000006ff */
[----:B------:R-:W-:Y:S02]  /*0a70*/  @!P0 IADD3 R0, -R0, RZ, RZ ;  /* 0x000000ff00008210 */ /* 0x000fe40007ffe1ff */
[----:B------:R-:W-:-:S02]  /*0a80*/  LOP3.LUT R31, R117, 0x60, R2, 0xfe, !PT ;  /* 0x00000060751f7812 */ /* 0x000fc400078efe02 */
[----:B------:R-:W-:Y:S02]  /*0a90*/  @!P3 IADD3 R4, -R4, RZ, RZ ;  /* 0x000000ff0404b210 */ /* 0x000fe40007ffe1ff */
[----:B------:R-:W-:Y:S02]  /*0aa0*/  @!P2 IADD3 R5, -R5, RZ, RZ ;  /* 0x000000ff0505a210 */ /* 0x000fe40007ffe1ff */
[----:B------:R-:W-:Y:S02]  /*0ab0*/  @!P1 IADD3 R6, -R6, RZ, RZ ;  /* 0x000000ff06069210 */ /* 0x000fe40007ffe1ff */
[----:B------:R-:W-:Y:S02]  /*0ac0*/  LOP3.LUT R7, R7, 0xffffff80, RZ, 0xc0, !PT ;  /* 0xffffff8007077812 */ /* 0x000fe400078ec0ff */
[----:B------:R-:W-:Y:S02]  /*0ad0*/  IADD3 R25, R25, -R9, RZ ;  /* 0x8000000919197210 */ /* 0x000fe40007ffe0ff */
[----:B------:R-:W-:-:S02]  /*0ae0*/  LOP3.LUT R33, R117, 0x70, R2, 0xfe, !PT ;  /* 0x0000007075217812 */ /* 0x000fc400078efe02 */
[----:B------:R-:W-:Y:S02]  /*0af0*/  SEL R35, R3, R0, !P4 ;  /* 0x0000000003237207 */ /* 0x000fe40006000000 */
[----:B------:R-:W-:Y:S02]  /*0b00*/  LOP3.LUT R120, R134, 0x1c, RZ, 0xc0, !PT ;  /* 0x0000001c86787812 */ /* 0x000fe400078ec0ff */
[----:B------:R-:W-:Y:S02]  /*0b10*/  LOP3.LUT R13, R2, 0x60, RZ, 0xfc, !PT ;  /* 0x00000060020d7812 */ /* 0x000fe400078efcff */
[----:B------:R-:W-:Y:S01]  /*0b20*/  LEA.HI R9, R8, R31, RZ, 0x7 ;  /* 0x0000001f08097211 */ /* 0x000fe200078f38ff */
[--C-:B------:R-:W-:Y:S01]  /*0b30*/  IMAD R12, R35, 0x9c, R120.reuse ;  /* 0x0000009c230c7824 */ /* 0x100fe200078e0278 */
[----:B------:R-:W-:Y:S01]  /*0b40*/  SEL R39, R3, R4, !P4 ;  /* 0x0000000403277207 */ /* 0x000fe20006000000 */
[--C-:B------:R-:W-:Y:S01]  /*0b50*/  IMAD R19, R19, 0x9c, R120.reuse ;  /* 0x0000009c13137824 */ /* 0x100fe200078e0278 */
[----:B------:R-:W-:Y:S01]  /*0b60*/  SEL R41, R3, R5, !P4 ;  /* 0x0000000503297207 */ /* 0x000fe20006000000 */
[--C-:B------:R-:W-:Y:S01]  /*0b70*/  IMAD R22, R21, 0x9c, R120.reuse ;  /* 0x0000009c15167824 */ /* 0x100fe200078e0278 */
[----:B------:R-:W-:Y:S01]  /*0b80*/  SEL R17, R3, R6, !P4 ;  /* 0x0000000603117207 */ /* 0x000fe20006000000 */
[--C-:B------:R-:W-:Y:S01]  /*0b90*/  IMAD R14, R39, 0x9c, R120.reuse ;  /* 0x0000009c270e7824 */ /* 0x100fe200078e0278 */
[C---:B------:R-:W-:Y:S01]  /*0ba0*/  LOP3.LUT R15, R2.reuse, 0x70, RZ, 0xfc, !PT ;  /* 0x00000070020f7812 */ /* 0x040fe200078efcff */
[--C-:B------:R-:W-:Y:S01]  /*0bb0*/  IMAD R16, R41, 0x9c, R120.reuse ;  /* 0x0000009c29107824 */ /* 0x100fe200078e0278 */
[C---:B------:R-:W-:Y:S01]  /*0bc0*/  LOP3.LUT R3, R2.reuse, 0x10, RZ, 0xfc, !PT ;  /* 0x0000001002037812 */ /* 0x040fe200078efcff */
[--C-:B------:R-:W-:Y:S01]  /*0bd0*/  IMAD R18, R17, 0x9c, R120.reuse ;  /* 0x0000009c11127824 */ /* 0x100fe200078e0278 */
[----:B------:R-:W-:Y:S01]  /*0be0*/  IADD3 R29, R29, -R7, RZ ;  /* 0x800000071d1d7210 */ /* 0x000fe20007ffe0ff */
[----:B------:R-:W-:Y:S01]  /*0bf0*/  IMAD.WIDE R20, R19, R37, c[0x0][0x170] ;  /* 0x00005c0013147625 */ /* 0x000fe200078e0225 */
[----:B------:R-:W-:Y:S01]  /*0c00*/  LOP3.LUT R5, R2, 0x20, RZ, 0xfc, !PT ;  /* 0x0000002002057812 */ /* 0x000fe200078efcff */
[----:B------:R-:W-:Y:S01]  /*0c10*/  CS2R R40, SRZ ;  /* 0x0000000000287805 */ /* 0x000fe2000001ff00 */
[----:B------:R-:W-:Y:S01]  /*0c20*/  LEA.HI R8, R8, R33, RZ, 0x7 ;  /* 0x0000002108087211 */ /* 0x000fe200078f38ff */
[-C--:B------:R-:W-:Y:S01]  /*0c30*/  IMAD.WIDE R16, R16, R37.reuse, c[0x0][0x168] ;  /* 0x00005a0010107625 */ /* 0x080fe200078e0225 */
[----:B------:R-:W-:Y:S01]  /*0c40*/  LOP3.LUT R7, R2, 0x30, RZ, 0xfc, !PT ;  /* 0x0000003002077812 */ /* 0x000fe200078efcff */
[----:B------:R-:W-:Y:S01]  /*0c50*/  CS2R R38, SRZ ;  /* 0x0000000000267805 */ /* 0x000fe2000001ff00 */
[-C--:B------:R-:W-:Y:S01]  /*0c60*/  LEA R13, R13, R120.reuse, 0x5 ;  /* 0x000000780d0d7211 */ /* 0x080fe200078e28ff */
[----:B------:R-:W-:Y:S01]  /*0c70*/  IMAD R24, R23, 0x9c, R120 ;  /* 0x0000009c17187824 */ /* 0x000fe200078e0278 */
[----:B------:R-:W-:Y:S01]  /*0c80*/  LOP3.LUT R9, R9, 0xffffff80, RZ, 0xc0, !PT ;  /* 0xffffff8009097812 */ /* 0x000fe200078ec0ff */
[----:B------:R-:W-:Y:S01]  /*0c90*/  IMAD.WIDE R18, R18, R37, c[0x0][0x168] ;  /* 0x00005a0012127625 */ /* 0x000fe200078e0225 */
[----:B------:R-:W-:-:S02]  /*0ca0*/  LEA R132, R2, R120, 0x5 ;  /* 0x0000007802847211 */ /* 0x000fc400078e28ff */
[-C--:B------:R-:W-:Y:S01]  /*0cb0*/  LEA R15, R15, R120.reuse, 0x5 ;  /* 0x000000780f0f7211 */ /* 0x080fe200078e28ff */
[--C-:B------:R-:W-:Y:S01]  /*0cc0*/  IMAD R26, R25, 0x9c, R120.reuse ;  /* 0x0000009c191a7824 */ /* 0x100fe200078e0278 */
[-C--:B------:R-:W-:Y:S01]  /*0cd0*/  LEA R3, R3, R120.reuse, 0x5 ;  /* 0x0000007803037211 */ /* 0x080fe200078e28ff */
[--C-:B------:R-:W-:Y:S01]  /*0ce0*/  IMAD R28, R27, 0x9c, R120.reuse ;  /* 0x0000009c1b1c7824 */ /* 0x100fe200078e0278 */
[-C--:B------:R-:W-:Y:S01]  /*0cf0*/  LEA R5, R5, R120.reuse, 0x5 ;  /* 0x0000007805057211 */ /* 0x080fe200078e28ff */
[----:B------:R-:W-:Y:S01]  /*0d00*/  IMAD R30, R29, 0x9c, R120 ;  /* 0x0000009c1d1e7824 */ /* 0x000fe200078e0278 */
[----:B------:R-:W-:Y:S01]  /*0d10*/  LOP3.LUT R8, R8, 0xffffff80, RZ, 0xc0, !PT ;  /* 0xffffff8008087812 */ /* 0x000fe200078ec0ff */
[-C--:B------:R-:W-:Y:S01]  /*0d20*/  IMAD.WIDE R22, R22, R37.reuse, c[0x0][0x170] ;  /* 0x00005c0016167625 */ /* 0x080fe200078e0225 */
[----:B------:R-:W-:Y:S02]  /*0d30*/  LEA R7, R7, R120, 0x5 ;  /* 0x0000007807077211 */ /* 0x000fe400078e28ff */
[----:B------:R-:W-:Y:S01]  /*0d40*/  SHF.L.U32 R123, R13, 0x2, RZ ;  /* 0x000000020d7b7819 */ /* 0x000fe200000006ff */
[----:B------:R-:W-:Y:S01]  /*0d50*/  IMAD.WIDE R12, R12, R37, c[0x0][0x168] ;  /* 0x00005a000c0c7625 */ /* 0x000fe200078e0225 */
[----:B------:R-:W-:-:S02]  /*0d60*/  IADD3 R31, R31, -R9, RZ ;  /* 0x800000091f1f7210 */ /* 0x000fc40007ffe0ff */
[----:B------:R-:W-:Y:S01]  /*0d70*/  SHF.L.U32 R132, R132, 0x2, RZ ;  /* 0x0000000284847819 */ /* 0x000fe200000006ff */
[-C--:B------:R-:W-:Y:S01]  /*0d80*/  IMAD.WIDE R24, R24, R37.reuse, c[0x0][0x170] ;  /* 0x00005c0018187625 */ /* 0x080fe200078e0225 */
[----:B------:R-:W-:Y:S02]  /*0d90*/  SHF.L.U32 R122, R15, 0x2, RZ ;  /* 0x000000020f7a7819 */ /* 0x000fe400000006ff */
[----:B------:R-:W-:Y:S01]  /*0da0*/  LOP3.LUT R9, R2, 0x40, RZ, 0xfc, !PT ;  /* 0x0000004002097812 */ /* 0x000fe200078efcff */
[-C--:B------:R-:W-:Y:S01]  /*0db0*/  IMAD.WIDE R14, R14, R37.reuse, c[0x0][0x168] ;  /* 0x00005a000e0e7625 */ /* 0x080fe200078e0225 */
[----:B------:R-:W-:Y:S01]  /*0dc0*/  SHF.L.U32 R130, R3, 0x2, RZ ;  /* 0x0000000203827819 */ /* 0x000fe200000006ff */
[----:B------:R1:W-:Y:S01]  /*0dd0*/  LDGSTS.E.BYPASS.128 [R132], [R12.64] ;  /* 0x000000000c847fae */ /* 0x0003e2000b901c48 */
[----:B------:R-:W-:Y:S01]  /*0de0*/  LOP3.LUT R11, R2, 0x50, RZ, 0xfc, !PT ;  /* 0x00000050020b7812 */ /* 0x000fe200078efcff */
[--C-:B------:R-:W-:Y:S01]  /*0df0*/  IMAD R32, R31, 0x9c, R120.reuse ;  /* 0x0000009c1f207824 */ /* 0x100fe200078e0278 */
[----:B------:R-:W-:Y:S01]  /*0e00*/  SHF.L.U32 R128, R5, 0x2, RZ ;  /* 0x0000000205807819 */ /* 0x000fe200000006ff */
[----:B------:R2:W-:Y:S01]  /*0e10*/  LDGSTS.E.BYPASS.128 [R130], [R14.64] ;  /* 0x000000000e827fae */ /* 0x0005e2000b901c48 */
[----:B------:R-:W-:Y:S01]  /*0e20*/  IADD3 R33, R33, -R8, RZ ;  /* 0x8000000821217210 */ /* 0x000fe20007ffe0ff */
[-C--:B------:R-:W-:Y:S01]  /*0e30*/  IMAD.WIDE R26, R26, R37.reuse, c[0x0][0x170] ;  /* 0x00005c001a1a7625 */ /* 0x080fe200078e0225 */
[----:B------:R-:W-:Y:S01]  /*0e40*/  SHF.L.U32 R126, R7, 0x2, RZ ;  /* 0x00000002077e7819 */ /* 0x000fe200000006ff */
[----:B------:R3:W-:Y:S01]  /*0e50*/  LDGSTS.E.BYPASS.128 [R128], [R16.64] ;  /* 0x0000000010807fae */ /* 0x0007e2000b901c48 */
[-C--:B------:R-:W-:Y:S01]  /*0e60*/  LEA R9, R9, R120.reuse, 0x5 ;  /* 0x0000007809097211 */ /* 0x080fe200078e28ff */
[----:B------:R-:W-:Y:S01]  /*0e70*/  IMAD R34, R33, 0x9c, R120 ;  /* 0x0000009c21227824 */ /* 0x000fe200078e0278 */
[----:B------:R-:W-:Y:S01]  /*0e80*/  LEA R11, R11, R120, 0x5 ;  /* 0x000000780b0b7211 */ /* 0x000fe200078e28ff */
[----:B------:R4:W-:Y:S01]  /*0e90*/  LDGSTS.E.BYPASS.128 [R126], [R18.64] ;  /* 0x00000000127e7fae */ /* 0x0009e2000b901c48 */
[----:B------:R-:W-:Y:S01]  /*0ea0*/  SHF.L.U32 R125, R9, 0x2, RZ ;  /* 0x00000002097d7819 */ /* 0x000fe200000006ff */
[-C--:B------:R-:W-:Y:S01]  /*0eb0*/  IMAD.WIDE R28, R28, R37.reuse, c[0x0][0x170] ;  /* 0x00005c001c1c7625 */ /* 0x080fe200078e0225 */
[----:B------:R-:W-:Y:S01]  /*0ec0*/  SHF.L.U32 R124, R11, 0x2, RZ ;  /* 0x000000020b7c7819 */ /* 0x000fe200000006ff */
[----:B------:R-:W0:Y:S01]  /*0ed0*/  LDGDEPBAR ;  /* 0x00000000000079af */ /* 0x000e220000000000 */
[----:B------:R-:W-:Y:S01]  /*0ee0*/  IADD3 R0, P1, R12, 0x100, RZ ;  /* 0x000001000c007810 */ /* 0x000fe20007f3e0ff */
[----:B------:R-:W-:Y:S01]  /*0ef0*/  IMAD.WIDE R30, R30, R37, c[0x0][0x170] ;  /* 0x00005c001e1e7625 */ /* 0x000fe200078e0225 */
[----:B------:R-:W-:Y:S01]  /*0f00*/  IADD3 R2, P0, R14, 0x100, RZ ;  /* 0x000001000e027810 */ /* 0x000fe20007f1e0ff */
[----:B------:R1:W-:Y:S01]  /*0f10*/  LDGSTS.E.BYPASS.128 [R132+0x4000], [R20.64] ;  /* 0x0400000014847fae */ /* 0x0003e2000b901c48 */
[----:B------:R-:W-:Y:S01]  /*0f20*/  IADD3.X R3, RZ, R13, RZ, P1, !PT ;  /* 0x0000000dff037210 */ /* 0x000fe20000ffe4ff */
[----:B------:R-:W-:Y:S01]  /*0f30*/  IMAD.WIDE R32, R32, R37, c[0x0][0x170] ;  /* 0x00005c0020207625 */ /* 0x000fe200078e0225 */
[----:B------:R-:W-:Y:S01]  /*0f40*/  IADD3.X R5, RZ, R15, RZ, P0, !PT ;  /* 0x0000000fff057210 */ /* 0x000fe200007fe4ff */
[----:B------:R1:W-:Y:S01]  /*0f50*/  LDGSTS.E.BYPASS.128 [R130+0x4000], [R22.64] ;  /* 0x0400000016827fae */ /* 0x0003e2000b901c48 */
[----:B------:R-:W-:Y:S01]  /*0f60*/  IADD3 R4, P1, R16, 0x100, RZ ;  /* 0x0000010010047810 */ /* 0x000fe20007f3e0ff */
[----:B------:R-:W-:Y:S01]  /*0f70*/  IMAD.WIDE R34, R34, R37, c[0x0][0x170] ;  /* 0x00005c0022227625 */ /* 0x000fe200078e0225 */
[----:B------:R-:W-:Y:S01]  /*0f80*/  IADD3 R6, P0, R18, 0x100, RZ ;  /* 0x0000010012067810 */ /* 0x000fe20007f1e0ff */
[----:B------:R5:W-:Y:S01]  /*0f90*/  LDGSTS.E.BYPASS.128 [R128+0x4000], [R24.64] ;  /* 0x0400000018807fae */ /* 0x000be2000b901c48 */
[----:B------:R-:W-:Y:S01]  /*0fa0*/  IADD3.X R7, RZ, R17, RZ, P1, !PT ;  /* 0x00000011ff077210 */ /* 0x000fe20000ffe4ff */
[----:B------:R-:W-:Y:S01]  /*0fb0*/  CS2R R36, SRZ ;  /* 0x0000000000247805 */ /* 0x000fe2000001ff00 */
[----:B------:R-:W-:Y:S01]  /*0fc0*/  IADD3.X R9, RZ, R19, RZ, P0, !PT ;  /* 0x00000013ff097210 */ /* 0x000fe200007fe4ff */
[----:B------:R1:W-:Y:S01]  /*0fd0*/  LDGSTS.E.BYPASS.128 [R126+0x4000], [R26.64] ;  /* 0x040000001a7e7fae */ /* 0x0003e2000b901c48 */
[----:B------:R-:W-:-:S02]  /*0fe0*/  IADD3 R8, P1, R20, 0x100, RZ ;  /* 0x0000010014087810 */ /* 0x000fc40007f3e0ff */
[----:B------:R-:W-:Y:S01]  /*0ff0*/  IADD3 R10, P0, R22, 0x100, RZ ;  /* 0x00000100160a7810 */ /* 0x000fe20007f1e0ff */
[----:B------:R1:W-:Y:S01]  /*1000*/  LDGSTS.E.BYPASS.128 [R125+0x4000], [R28.64] ;  /* 0x040000001c7d7fae */ /* 0x0003e2000b901c48 */
[----:B------:R-:W-:Y:S02]  /*1010*/  IADD3.X R11, RZ, R21, RZ, P1, !PT ;  /* 0x00000015ff0b7210 */ /* 0x000fe40000ffe4ff */
[----:B------:R-:W-:Y:S01]  /*1020*/  LOP3.LUT R121, R134, 0x7c, RZ, 0xc0, !PT ;  /* 0x0000007c86797812 */ /* 0x000fe200078ec0ff */
[----:B------:R1:W-:Y:S01]  /*1030*/  LDGSTS.E.BYPASS.128 [R124+0x4000], [R30.64] ;  /* 0x040000001e7c7fae */ /* 0x0003e2000b901c48 */
[----:B------:R-:W-:-:S03]  /*1040*/  LOP3.LUT R120, R120, 0x5c, RZ, 0x3c, !PT ;  /* 0x0000005c78787812 */ /* 0x000fc600078e3cff */
[----:B------:R1:W-:Y:S04]  /*1050*/  LDGSTS.E.BYPASS.128 [R123+0x4000], [R32.64] ;  /* 0x04000000207b7fae */ /* 0x0003e8000b901c48 */
[----:B------:R1:W-:Y:S04]  /*1060*/  LDGSTS.E.BYPASS.128 [R122+0x4000], [R34.64] ;  /* 0x04000000227a7fae */ /* 0x0003e8000b901c48 */
[----:B------:R-:W0:Y:S04]  /*1070*/  LDGDEPBAR ;  /* 0x00000000000079af */ /* 0x000e280000000000 */
[----:B------:R-:W-:Y:S06]  /*1080*/  BAR.SYNC 0x0 ;  /* 0x0000000000007b1d */ /* 0x000fec0000000000 */
[----:B------:R-:W-:Y:S01]  /*1090*/  @!PT LDS RZ, [RZ] ;  /* 0x00000000fffff984 */ /* 0x000fe20000000800 */
[----:B------:R-:W-:Y:S01]  /*10a0*/  @!PT LDS RZ, [RZ] ;  /* 0x00000000fffff984 */ /* 0x000fe20000000800 */
[----:B------:R-:W-:Y:S01]  /*10b0*/  @!PT LDS RZ, [RZ] ;  /* 0x00000000fffff984 */ /* 0x000fe20000000800 */
[----:B------:R1:W-:Y:S04]  /*10c0*/  LDGSTS.E.BYPASS.128 [R132+0x2000], [R12.64+0x80] ;  /* 0x020000800c847fae */ /* 0x0003e8000b901c48 */
[----:B------:R2:W-:Y:S04]  /*10d0*/  LDGSTS.E.BYPASS.128 [R130+0x2000], [R14.64+0x80] ;  /* 0x020000800e827fae */ /* 0x0005e8000b901c48 */
[----:B------:R3:W-:Y:S04]  /*10e0*/  LDGSTS.E.BYPASS.128 [R128+0x2000], [R16.64+0x80] ;  /* 0x0200008010807fae */ /* 0x0007e8000b901c48 */
[----:B------:R4:W-:Y:S01]  /*10f0*/  LDGSTS.E.BYPASS.128 [R126+0x2000], [R18.64+0x80] ;  /* 0x02000080127e7fae */ /* 0x0009e2000b901c48 */
[----:B-1----:R-:W-:-:S02]  /*1100*/  IADD3.X R13, RZ, R23, RZ, P0, !PT ;  /* 0x00000017ff0d7210 */ /* 0x002fc400007fe4ff */
[----:B------:R-:W-:Y:S01]  /*1110*/  IADD3 R12, P1, R24, 0x100, RZ ;  /* 0x00000100180c7810 */ /* 0x000fe20007f3e0ff */
[----:B------:R-:W0:Y:S01]  /*1120*/  LDGDEPBAR ;  /* 0x00000000000079af */ /* 0x000e220000000000 */
[----:B--2---:R-:W-:Y:S02]  /*1130*/  IADD3 R14, P0, R26, 0x100, RZ ;  /* 0x000001001a0e7810 */ /* 0x004fe40007f1e0ff */
[----:B------:R-:W-:Y:S01]  /*1140*/  IADD3.X R15, RZ, R25, RZ, P1, !PT ;  /* 0x00000019ff0f7210 */ /* 0x000fe20000ffe4ff */
[----:B------:R1:W-:Y:S01]  /*1150*/  LDGSTS.E.BYPASS.128 [R132+0x8000], [R20.64+0x80] ;  /* 0x0800008014847fae */ /* 0x0003e2000b901c48 */
[----:B---3--:R-:W-:Y:S02]  /*1160*/  IADD3.X R17, RZ, R27, RZ, P0, !PT ;  /* 0x0000001bff117210 */ /* 0x008fe400007fe4ff */
[----:B------:R-:W-:Y:S01]  /*1170*/  IADD3 R16, P1, R28, 0x100, RZ ;  /* 0x000001001c107810 */ /* 0x000fe20007f3e0ff */
[----:B------:R1:W-:Y:S01]  /*1180*/  LDGSTS.E.BYPASS.128 [R130+0x8000], [R22.64+0x80] ;  /* 0x0800008016827fae */ /* 0x0003e2000b901c48 */
[----:B----4-:R-:W-:-:S02]  /*1190*/  IADD3 R18, P0, R30, 0x100, RZ ;  /* 0x000001001e127810 */ /* 0x010fc40007f1e0ff */
[----:B------:R-:W-:Y:S01]  /*11a0*/  IADD3.X R19, RZ, R29, RZ, P1, !PT ;  /* 0x0000001dff137210 */ /* 0x000fe20000ffe4ff */
[----:B------:R5:W-:Y:S01]  /*11b0*/  LDGSTS.E.BYPASS.128 [R128+0x8000], [R24.64+0x80] ;  /* 0x0800008018807fae */ /* 0x000be2000b901c48 */
[----:B------:R-:W-:Y:S02]  /*11c0*/  IADD3.X R112, RZ, R31, RZ, P0, !PT ;  /* 0x0000001fff707210 */ /* 0x000fe400007fe4ff */
[----:B------:R-:W-:Y:S01]  /*11d0*/  IADD3 R114, P1, R32, 0x100, RZ ;  /* 0x0000010020727810 */ /* 0x000fe20007f3e0ff */
[----:B------:R2:W-:Y:S01]  /*11e0*/  LDGSTS.E.BYPASS.128 [R126+0x8000], [R26.64+0x80] ;  /* 0x080000801a7e7fae */ /* 0x0005e2000b901c48 */
[----:B------:R-:W-:Y:S02]  /*11f0*/  IADD3 R116, P0, R34, 0x100, RZ ;  /* 0x0000010022747810 */ /* 0x000fe40007f1e0ff */
[----:B------:R-:W-:Y:S01]  /*1200*/  IADD3.X R113, RZ, R33, RZ, P1, !PT ;  /* 0x00000021ff717210 */ /* 0x000fe20000ffe4ff */
[----:B------:R1:W-:Y:S01]  /*1210*/  LDGSTS.E.BYPASS.128 [R125+0x8000], [R28.64+0x80] ;  /* 0x080000801c7d7fae */ /* 0x0003e2000b901c48 */
[----:B------:R-:W-:-:S03]  /*1220*/  IADD3.X R115, RZ, R35, RZ, P0, !PT ;  /* 0x00000023ff737210 */ /* 0x000fc600007fe4ff */
[----:B------:R1:W-:Y:S01]  /*1230*/  LDGSTS.E.BYPASS.128 [R124+0x8000], [R30.64+0x80] ;  /* 0x080000801e7c7fae */ /* 0x0003e2000b901c48 */
[----:B-----5:R-:W-:-:S03]  /*1240*/  CS2R R24, SRZ ;  /* 0x0000000000187805 */ /* 0x020fc6000001ff00 */
[----:B------:R3:W-:Y:S01]  /*1250*/  LDGSTS.E.BYPASS.128 [R123+0x8000], [R32.64+0x80] ;  /* 0x08000080207b7fae */ /* 0x0007e2000b901c48 */
[----:B--2---:R-:W-:-:S03]  /*1260*/  CS2R R26, SRZ ;  /* 0x00000000001a7805 */ /* 0x004fc6000001ff00 */
[----:B------:R2:W-:Y:S01]  /*1270*/  LDGSTS.E.BYPASS.128 [R122+0x8000], [R34.64+0x80] ;  /* 0x08000080227a7fae */ /* 0x0005e2000b901c48 */
[----:B------:R-:W-:-:S03]  /*1280*/  UMOV UR8, 0x4000 ;  /* 0x0000400000087882 */ /* 0x000fc60000000000 */
[----:B------:R-:W0:Y:S01]  /*1290*/  LDGDEPBAR ;  /* 0x00000000000079af */ /* 0x000e220000000000 */
[----:B---3--:R-:W-:Y:S01]  /*12a0*/  CS2R R32, SRZ ;  /* 0x0000000000207805 */ /* 0x008fe2000001ff00 */
[----:B--2---:R-:W-:Y:S01]  /*12b0*/  CS2R R34, SRZ ;  /* 0x0000000000227805 */ /* 0x004fe2000001ff00 */
[----:B------:R-:W-:-:S04]  /*12c0*/  DEPBAR.LE SB0, 0x2 ;  /* 0x000080800000791a */ /* 0x000fc80000000000 */
[----:B-1----:R-:W-:Y:S06]  /*12d0*/  BAR.SYNC 0x0 ;  /* 0x0000000000007b1d */ /* 0x002fec0000000000 */
.L_x_1:
[----:B------:R-:W-:Y:S01]  /*12e0*/  LOP3.LUT R127, R134, 0x780, RZ, 0xc0, !PT ;  /* 0x00000780867f7812 */ /* 0x000fe200078ec0ff */
[----:B------:R-:W-:Y:S01]  /*12f0*/  ULDC.64 UR10, c[0x0][0x118] ;  /* 0x00004600000a7ab9 */ /* 0x000fe20000000a00 */
[----:B------:R-:W-:Y:S01]  /*1300*/  LEA R131, R121, UR8, 0x7 ;  /* 0x0000000879837c11 */ /* 0x000fe2000f8e38ff */
[----:B------:R-:W-:Y:S01]  /*1310*/  UIADD3 UR4, UR4, 0x1, URZ ;  /* 0x0000000104047890 */ /* 0x000fe2000fffe03f */
[----:B------:R-:W-:Y:S01]  /*1320*/  IADD3 R129, R129, 0x20, RZ ;  /* 0x0000002081817810 */ /* 0x000fe20007ffe0ff */
[----:B------:R-:W-:Y:S01]  /*1330*/  LDS.128 R20, [R127.X4+UR5] ;  /* 0x000000057f147984 */ /* 0x000fe20008004c00 */
[----:B------:R-:W-:Y:S01]  /*1340*/  IADD3 R119, R119, 0x1, RZ ;  /* 0x0000000177777810 */ /* 0x000fe20007ffe0ff */
[----:B------:R-:W-:Y:S02]  /*1350*/  UISETP.GE.AND UP0, UPT, UR4, 0x2, UPT ;  /* 0x000000020400788c */ /* 0x000fe4000bf06270 */
[----:B------:R-:W1:Y:S01]  /*1360*/  LDS.128 R72, [R131+0x100] ;  /* 0x0001000083487984 */ /* 0x000e620000000c00 */
[----:B------:R-:W-:Y:S01]  /*1370*/  ISETP.GE.AND P1, PT, R119, 0x2, PT ;  /* 0x000000027700780c */ /* 0x000fe20003f26270 */
[----:B------:R-:W-:-:S02]  /*1380*/  USEL UR4, UR4, URZ, !UP0 ;  /* 0x0000003f04047287 */ /* 0x000fc4000c000000 */
[----:B------:R-:W2:Y:S01]  /*1390*/  LDS.128 R48, [R131] ;  /* 0x0000000083307984 */ /* 0x000ea20000000c00 */
[----:B------:R-:W-:Y:S01]  /*13a0*/  SEL R119, R119, RZ, !P1 ;  /* 0x000000ff77777207 */ /* 0x000fe20004800000 */
[----:B------:R-:W-:Y:S02]  /*13b0*/  ULEA UR8, UR4, 0x4000, 0xe ;  /* 0x0000400004087891 */ /* 0x000fe4000f8e703f */
[----:B------:R-:W3:Y:S04]  /*13c0*/  LDS.128 R28, [R131+0x80] ;  /* 0x00008000831c7984 */ /* 0x000ee80000000c00 */
[----:B------:R-:W4:Y:S04]  /*13d0*/  LDS.128 R100, [R131+0x180] ;  /* 0x0001800083647984 */ /* 0x000f280000000c00 */
[----:B------:R-:W5:Y:S04]  /*13e0*/  LDS.128 R104, [R127.X4+UR5+0x80] ;  /* 0x000080057f687984 */ /* 0x000f680008004c00 */
[----:B------:R-:W5:Y:S01]  /*13f0*/  LDS.128 R84, [R127.X4+UR5+0x100] ;  /* 0x000100057f547984 */ /* 0x000f620008004c00 */
[C---:B-1----:R-:W-:Y:S01]  /*1400*/  FFMA R110, R20.reuse, R72, R110 ;  /* 0x00000048146e7223 */ /* 0x042fe2000000006e */
[----:B--2---:R-:W-:-:S03]  /*1410*/  FFMA R108, R20, R48, R108 ;  /* 0x00000030146c7223 */ /* 0x004fc6000000006c */
[C---:B------:R-:W-:Y:S01]  /*1420*/  FFMA R133, R21.reuse, R73, R110 ;  /* 0x0000004915857223 */ /* 0x040fe2000000006e */
[----:B---3--:R-:W-:Y:S01]  /*1430*/  FFMA R136, R20, R28, R109 ;  /* 0x0000001c14887223 */ /* 0x008fe2000000006d */
[C---:B------:R-:W-:Y:S02]  /*1440*/  FFMA R137, R21.reuse, R49, R108 ;  /* 0x0000003115897223 */ /* 0x040fe4000000006c */
[----:B------:R-:W-:Y:S01]  /*1450*/  FFMA R138, R22, R74, R133 ;  /* 0x0000004a168a7223 */ /* 0x000fe20000000085 */
[----:B----4-:R-:W-:Y:S01]  /*1460*/  FFMA R20, R20, R100, R111 ;  /* 0x0000006414147223 */ /* 0x010fe2000000006f */
[C---:B------:R-:W-:Y:S01]  /*1470*/  FFMA R135, R21.reuse, R29, R136 ;  /* 0x0000001d15877223 */ /* 0x040fe20000000088 */
[----:B------:R-:W1:Y:S02]  /*1480*/  LDS.128 R108, [R127.X4+UR5+0x180] ;  /* 0x000180057f6c7984 */ /* 0x000e640008004c00 */
[----:B------:R-:W-:Y:S01]  /*1490*/  FFMA R21, R21, R101, R20 ;  /* 0x0000006515157223 */ /* 0x000fe20000000014 */
[C---:B------:R-:W-:Y:S01]  /*14a0*/  FFMA R136, R22.reuse, R30, R135 ;  /* 0x0000001e16887223 */ /* 0x040fe20000000087 */
[----:B------:R-:W-:Y:S01]  /*14b0*/  FFMA R20, R22, R50, R137 ;  /* 0x0000003216147223 */ /* 0x000fe20000000089 */
[----:B-----5:R-:W-:Y:S01]  /*14c0*/  FFMA R62, R104, R72, R62 ;  /* 0x00000048683e7223 */ /* 0x020fe2000000003e */
[----:B------:R-:W-:Y:S01]  /*14d0*/  FFMA R22, R22, R102, R21 ;  /* 0x0000006616167223 */ /* 0x000fe20000000015 */
[C---:B------:R-:W-:Y:S01]  /*14e0*/  FFMA R60, R104.reuse, R48, R60 ;  /* 0x00000030683c7223 */ /* 0x040fe2000000003c */
[C---:B------:R-:W-:Y:S01]  /*14f0*/  FFMA R133, R23.reuse, R51, R20 ;  /* 0x0000003317857223 */ /* 0x040fe20000000014 */
[C---:B------:R-:W-:Y:S01]  /*1500*/  FFMA R20, R104.reuse, R28, R61 ;  /* 0x0000001c68147223 */ /* 0x040fe2000000003d */
[C---:B------:R-:W-:Y:S01]  /*1510*/  FFMA R139, R23.reuse, R103, R22 ;  /* 0x00000067178b7223 */ /* 0x040fe20000000016 */
[----:B------:R-:W-:Y:S01]  /*1520*/  FFMA R22, R104, R100, R63 ;  /* 0x0000006468167223 */ /* 0x000fe2000000003f */
[C---:B------:R-:W-:Y:S01]  /*1530*/  FFMA R135, R23.reuse, R31, R136 ;  /* 0x0000001f17877223 */ /* 0x040fe20000000088 */
[----:B------:R-:W-:Y:S01]  /*1540*/  FFMA R137, R23, R75, R138 ;  /* 0x0000004b17897223 */ /* 0x000fe2000000008a */
[C---:B------:R-:W-:Y:S01]  /*1550*/  FFMA R141, R105.reuse, R29, R20 ;  /* 0x0000001d698d7223 */ /* 0x040fe20000000014 */
[C---:B------:R-:W-:Y:S01]  /*1560*/  FFMA R61, R105.reuse, R101, R22 ;  /* 0x00000065693d7223 */ /* 0x040fe20000000016 */
[C---:B------:R-:W-:Y:S01]  /*1570*/  FFMA R63, R105.reuse, R73, R62 ;  /* 0x00000049693f7223 */ /* 0x040fe2000000003e */
[----:B------:R-:W2:Y:S01]  /*1580*/  LDS.128 R20, [R127.X4+UR5+0x800] ;  /* 0x000800057f147984 */ /* 0x000ea20008004c00 */
[----:B------:R-:W-:Y:S01]  /*1590*/  FFMA R105, R105, R49, R60 ;  /* 0x0000003169697223 */ /* 0x000fe2000000003c */
        /* <DEDUP_REMOVED lines=9> */
[----:B------:R-:W-:Y:S01]  /*1630*/  FFMA R32, R84, R48, R32 ;  /* 0x0000003054207223 */ /* 0x000fe20000000020 */
[C---:B------:R-:W-:Y:S01]  /*1640*/  FFMA R63, R85.reuse, R73, R60 ;  /* 0x00000049553f7223 */ /* 0x040fe2000000003c */
[C---:B------:R-:W-:Y:S01]  /*1650*/  FFMA R61, R85.reuse, R101, R62 ;  /* 0x00000065553d7223 */ /* 0x040fe2000000003e */
[C---:B------:R-:W-:Y:S01]  /*1660*/  FFMA R145, R85.reuse, R29, R34 ;  /* 0x0000001d55917223 */ /* 0x040fe20000000022 */
[----:B------:R-:W-:Y:S01]  /*1670*/  FFMA R85, R85, R49, R32 ;  /* 0x0000003155557223 */ /* 0x000fe20000000020 */
[C---:B------:R-:W-:Y:S01]  /*1680*/  FFMA R62, R86.reuse, R74, R63 ;  /* 0x0000004a563e7223 */ /* 0x040fe2000000003f */
[----:B------:R-:W3:Y:S01]  /*1690*/  LDS.128 R32, [R127.X4+UR5+0x880] ;  /* 0x000880057f207984 */ /* 0x000ee20008004c00 */
[C---:B------:R-:W-:Y:S01]  /*16a0*/  FFMA R60, R86.reuse, R30, R145 ;  /* 0x0000001e563c7223 */ /* 0x040fe20000000091 */
[C---:B------:R-:W-:Y:S01]  /*16b0*/  FFMA R84, R86.reuse, R102, R61 ;  /* 0x0000006656547223 */ /* 0x040fe2000000003d */
[----:B------:R-:W-:Y:S01]  /*16c0*/  FFMA R86, R86, R50, R85 ;  /* 0x0000003256567223 */ /* 0x000fe20000000055 */
[C---:B------:R-:W-:Y:S01]  /*16d0*/  FFMA R145, R87.reuse, R75, R62 ;  /* 0x0000004b57917223 */ /* 0x040fe2000000003e */
[----:B------:R-:W-:Y:S01]  /*16e0*/  FFMA R85, R87, R31, R60 ;  /* 0x0000001f57557223 */ /* 0x000fe2000000003c */
[C---:B-1----:R-:W-:Y:S01]  /*16f0*/  FFMA R60, R108.reuse, R72, R38 ;  /* 0x000000486c3c7223 */ /* 0x042fe20000000026 */
        /* <DEDUP_REMOVED lines=8> */
[----:B------:R-:W1:Y:S01]  /*1780*/  LDS.128 R36, [R127.X4+UR5+0x900] ;  /* 0x000900057f247984 */ /* 0x000e620008004c00 */
[C---:B------:R-:W-:Y:S01]  /*1790*/  FFMA R60, R110.reuse, R30, R149 ;  /* 0x0000001e6e3c7223 */ /* 0x040fe20000000095 */
[----:B------:R-:W-:Y:S01]  /*17a0*/  FFMA R147, R87, R103, R84 ;  /* 0x0000006757937223 */ /* 0x000fe20000000054 */
[C---:B------:R-:W-:Y:S01]  /*17b0*/  FFMA R84, R110.reuse, R102, R61 ;  /* 0x000000666e547223 */ /* 0x040fe2000000003d */
[----:B------:R-:W-:Y:S01]  /*17c0*/  FFMA R110, R110, R50, R109 ;  /* 0x000000326e6e7223 */ /* 0x000fe2000000006d */
[C---:B------:R-:W-:Y:S01]  /*17d0*/  FFMA R149, R111.reuse, R75, R62 ;  /* 0x0000004b6f957223 */ /* 0x040fe2000000003e */
[----:B------:R-:W-:Y:S01]  /*17e0*/  FFMA R109, R111, R31, R60 ;  /* 0x0000001f6f6d7223 */ /* 0x000fe2000000003c */
[----:B------:R-:W-:Y:S01]  /*17f0*/  FFMA R87, R87, R51, R86 ;  /* 0x0000003357577223 */ /* 0x000fe20000000056 */
[C---:B--2---:R-:W-:Y:S01]  /*1800*/  FFMA R62, R20.reuse, R100, R71 ;  /* 0x00000064143e7223 */ /* 0x044fe20000000047 */
[C---:B------:R-:W-:Y:S01]  /*1810*/  FFMA R60, R20.reuse, R28, R69 ;  /* 0x0000001c143c7223 */ /* 0x040fe20000000045 */
[C---:B------:R-:W-:Y:S01]  /*1820*/  FFMA R70, R20.reuse, R72, R70 ;  /* 0x0000004814467223 */ /* 0x040fe20000000046 */
[----:B------:R-:W-:Y:S01]  /*1830*/  FFMA R20, R20, R48, R68 ;  /* 0x0000003014147223 */ /* 0x000fe20000000044 */
[C---:B------:R-:W-:Y:S01]  /*1840*/  FFMA R69, R21.reuse, R101, R62 ;  /* 0x0000006515457223 */ /* 0x040fe2000000003e */
[C---:B------:R-:W-:Y:S01]  /*1850*/  FFMA R153, R21.reuse, R29, R60 ;  /* 0x0000001d15997223 */ /* 0x040fe2000000003c */
[C---:B------:R-:W-:Y:S01]  /*1860*/  FFMA R71, R21.reuse, R73, R70 ;  /* 0x0000004915477223 */ /* 0x040fe20000000046 */
[----:B------:R-:W-:Y:S01]  /*1870*/  FFMA R21, R21, R49, R20 ;  /* 0x0000003115157223 */ /* 0x000fe20000000014 */
[----:B------:R-:W2:Y:S01]  /*1880*/  LDS.128 R60, [R127.X4+UR5+0x980] ;  /* 0x000980057f3c7984 */ /* 0x000ea20008004c00 */
        /* <DEDUP_REMOVED lines=8> */
[C---:B---3--:R-:W-:Y:S01]  /*1910*/  FFMA R22, R32.reuse, R100, R67 ;  /* 0x0000006420167223 */ /* 0x048fe20000000043 */
[C---:B------:R-:W-:Y:S01]  /*1920*/  FFMA R20, R32.reuse, R28, R65 ;  /* 0x0000001c20147223 */ /* 0x040fe20000000041 */
[C---:B------:R-:W-:Y:S01]  /*1930*/  FFMA R66, R32.reuse, R72, R66 ;  /* 0x0000004820427223 */ /* 0x040fe20000000042 */
[----:B------:R-:W-:Y:S01]  /*1940*/  FFMA R32, R32, R48, R64 ;  /* 0x0000003020207223 */ /* 0x000fe20000000040 */
[C---:B------:R-:W-:Y:S01]  /*1950*/  FFMA R65, R33.reuse, R101, R22 ;  /* 0x0000006521417223 */ /* 0x040fe20000000016 */
[C---:B------:R-:W-:Y:S01]  /*1960*/  FFMA R157, R33.reuse, R29, R20 ;  /* 0x0000001d219d7223 */ /* 0x040fe20000000014 */
[C---:B------:R-:W-:Y:S01]  /*1970*/  FFMA R67, R33.reuse, R73, R66 ;  /* 0x0000004921437223 */ /* 0x040fe20000000042 */
[----:B------:R-:W3:Y:S01]  /*1980*/  LDS.128 R20, [R127.X4+UR5+0x1000] ;  /* 0x001000057f147984 */ /* 0x000ee20008004c00 */
        /* <DEDUP_REMOVED lines=17> */
[----:B------:R-:W1:Y:S01]  /*1aa0*/  LDS.128 R32, [R127.X4+UR5+0x1080] ;  /* 0x001080057f207984 */ /* 0x000e620008004c00 */
[C---:B------:R-:W-:Y:S01]  /*1ab0*/  FFMA R66, R38.reuse, R102, R93 ;  /* 0x0000006626427223 */ /* 0x040fe2000000005d */
[C---:B------:R-:W-:Y:S01]  /*1ac0*/  FFMA R64, R38.reuse, R74, R95 ;  /* 0x0000004a26407223 */ /* 0x040fe2000000005f */
[C---:B------:R-:W-:Y:S01]  /*1ad0*/  FFMA R36, R38.reuse, R30, R161 ;  /* 0x0000001e26247223 */ /* 0x040fe200000000a1 */
[----:B------:R-:W-:Y:S01]  /*1ae0*/  FFMA R38, R38, R50, R37 ;  /* 0x0000003226267223 */ /* 0x000fe20000000025 */
[C---:B------:R-:W-:Y:S01]  /*1af0*/  FFMA R161, R39.reuse, R103, R66 ;  /* 0x0000006727a17223 */ /* 0x040fe20000000042 */
[C---:B--2---:R-:W-:Y:S01]  /*1b00*/  FFMA R46, R60.reuse, R72, R46 ;  /* 0x000000483c2e7223 */ /* 0x044fe2000000002e */
[C---:B------:R-:W-:Y:S01]  /*1b10*/  FFMA R93, R39.reuse, R31, R36 ;  /* 0x0000001f275d7223 */ /* 0x040fe20000000024 */
[C---:B------:R-:W-:Y:S01]  /*1b20*/  FFMA R163, R39.reuse, R51, R38 ;  /* 0x0000003327a37223 */ /* 0x040fe20000000026 */
[C---:B------:R-:W-:Y:S01]  /*1b30*/  FFMA R38, R60.reuse, R100, R47 ;  /* 0x000000643c267223 */ /* 0x040fe2000000002f */
[C---:B------:R-:W-:Y:S01]  /*1b40*/  FFMA R36, R60.reuse, R28, R45 ;  /* 0x0000001c3c247223 */ /* 0x040fe2000000002d */
[----:B------:R-:W-:Y:S01]  /*1b50*/  FFMA R95, R39, R75, R64 ;  /* 0x0000004b275f7223 */ /* 0x000fe20000000040 */
        /* <DEDUP_REMOVED lines=23> */
[----:B------:R-:W-:Y:S01]  /*1cd0*/  FFMA R63, R63, R51, R62 ;  /* 0x000000333f3f7223 */ /* 0x000fe2000000003e */
[C---:B------:R-:W-:Y:S01]  /*1ce0*/  FFMA R62, R22.reuse, R102, R77 ;  /* 0x00000066163e7223 */ /* 0x040fe2000000004d */
[C---:B------:R-:W-:Y:S01]  /*1cf0*/  FFMA R66, R22.reuse, R74, R79 ;  /* 0x0000004a16427223 */ /* 0x040fe2000000004f */
[----:B------:R-:W-:Y:S01]  /*1d00*/  FFMA R64, R22, R50, R21 ;  /* 0x0000003216407223 */ /* 0x000fe20000000015 */
[C---:B------:R-:W-:Y:S01]  /*1d10*/  FFMA R77, R23.reuse, R31, R20 ;  /* 0x0000001f174d7223 */ /* 0x040fe20000000014 */
[C---:B-1----:R-:W-:Y:S01]  /*1d20*/  FFMA R22, R32.reuse, R100, R43 ;  /* 0x0000006420167223 */ /* 0x042fe2000000002b */
[C---:B------:R-:W-:Y:S01]  /*1d30*/  FFMA R20, R32.reuse, R28, R41 ;  /* 0x0000001c20147223 */ /* 0x040fe20000000029 */
[C---:B------:R-:W-:Y:S01]  /*1d40*/  FFMA R42, R32.reuse, R72, R42 ;  /* 0x00000048202a7223 */ /* 0x040fe2000000002a */
[----:B------:R-:W-:Y:S01]  /*1d50*/  FFMA R32, R32, R48, R40 ;  /* 0x0000003020207223 */ /* 0x000fe20000000028 */
[C---:B------:R-:W-:Y:S01]  /*1d60*/  FFMA R62, R23.reuse, R103, R62 ;  /* 0x00000067173e7223 */ /* 0x040fe2000000003e */
[C---:B------:R-:W-:Y:S01]  /*1d70*/  FFMA R79, R23.reuse, R75, R66 ;  /* 0x0000004b174f7223 */ /* 0x040fe20000000042 */
[----:B------:R-:W-:Y:S01]  /*1d80*/  FFMA R64, R23, R51, R64 ;  /* 0x0000003317407223 */ /* 0x000fe20000000040 */
[C---:B------:R-:W-:Y:S01]  /*1d90*/  FFMA R41, R33.reuse, R101, R22 ;  /* 0x0000006521297223 */ /* 0x040fe20000000016 */
[C---:B------:R-:W-:Y:S01]  /*1da0*/  FFMA R167, R33.reuse, R29, R20 ;  /* 0x0000001d21a77223 */ /* 0x040fe20000000014 */
[C---:B------:R-:W-:Y:S01]  /*1db0*/  FFMA R43, R33.reuse, R73, R42 ;  /* 0x00000049212b7223 */ /* 0x040fe2000000002a */
[----:B------:R-:W1:Y:S01]  /*1dc0*/  LDS.128 R20, [R127.X4+UR5+0x1800] ;  /* 0x001800057f147984 */ /* 0x000e620008004c00 */
[----:B------:R-:W-:Y:S01]  /*1dd0*/  FFMA R33, R33, R49, R32 ;  /* 0x0000003121217223 */ /* 0x000fe20000000020 */
[C---:B------:R-:W-:Y:S01]  /*1de0*/  FFMA R70, R34.reuse, R102, R41 ;  /* 0x0000006622467223 */ /* 0x040fe20000000029 */
[C---:B------:R-:W-:Y:S01]  /*1df0*/  FFMA R68, R34.reuse, R74, R43 ;  /* 0x0000004a22447223 */ /* 0x040fe2000000002b */
[C---:B------:R-:W-:Y:S01]  /*1e00*/  FFMA R66, R34.reuse, R30, R167 ;  /* 0x0000001e22427223 */ /* 0x040fe200000000a7 */
        /* <DEDUP_REMOVED lines=13> */
[----:B------:R-:W-:Y:S01]  /*1ee0*/  FFMA R151, R111, R103, R84 ;  /* 0x000000676f977223 */ /* 0x000fe20000000054 */
[----:B------:R-:W2:Y:S01]  /*1ef0*/  LDS.128 R24, [R127.X4+UR5+0x1880] ;  /* 0x001880057f187984 */ /* 0x000ea20008004c00 */
[----:B------:R-:W-:Y:S01]  /*1f00*/  FFMA R86, R38, R102, R33 ;  /* 0x0000006626567223 */ /* 0x000fe20000000021 */
[C---:B---3--:R-:W-:Y:S01]  /*1f10*/  FFMA R32, R44.reuse, R100, R83 ;  /* 0x000000642c207223 */ /* 0x048fe20000000053 */
[----:B------:R-:W-:Y:S01]  /*1f20*/  FFMA R82, R44, R72, R82 ;  /* 0x000000482c527223 */ /* 0x000fe20000000052 */
[----:B------:R-:W-:Y:S01]  /*1f30*/  FFMA R84, R38, R74, R35 ;  /* 0x0000004a26547223 */ /* 0x000fe20000000023 */
[----:B------:R-:W-:Y:S01]  /*1f40*/  FFMA R80, R44, R48, R80 ;  /* 0x000000302c507223 */ /* 0x000fe20000000050 */
[C---:B------:R-:W-:Y:S01]  /*1f50*/  FFMA R33, R45.reuse, R101, R32 ;  /* 0x000000652d217223 */ /* 0x040fe20000000020 */
[C---:B------:R-:W-:Y:S01]  /*1f60*/  FFMA R35, R45.reuse, R73, R82 ;  /* 0x000000492d237223 */ /* 0x040fe20000000052 */
[C---:B------:R-:W-:Y:S01]  /*1f70*/  FFMA R92, R38.reuse, R50, R37 ;  /* 0x00000032265c7223 */ /* 0x040fe20000000025 */
[----:B------:R-:W-:Y:S01]  /*1f80*/  FFMA R78, R38, R30, R41 ;  /* 0x0000001e264e7223 */ /* 0x000fe20000000029 */
[C---:B------:R-:W-:Y:S01]  /*1f90*/  FFMA R94, R46.reuse, R102, R33 ;  /* 0x000000662e5e7223 */ /* 0x040fe20000000021 */
[C---:B------:R-:W-:Y:S01]  /*1fa0*/  FFMA R82, R46.reuse, R74, R35 ;  /* 0x0000004a2e527223 */ /* 0x040fe20000000023 */
[----:B------:R-:W-:Y:S01]  /*1fb0*/  FFMA R37, R45, R49, R80 ;  /* 0x000000312d257223 */ /* 0x000fe20000000050 */
[----:B------:R-:W3:Y:S01]  /*1fc0*/  LDS.128 R32, [R127.X4+UR5+0x1900] ;  /* 0x001900057f207984 */ /* 0x000ee20008004c00 */
[-C--:B------:R-:W-:Y:S01]  /*1fd0*/  FFMA R143, R107, R103.reuse, R104 ;  /* 0x000000676b8f7223 */ /* 0x080fe20000000068 */
[C---:B------:R-:W-:Y:S01]  /*1fe0*/  FFMA R86, R39.reuse, R103, R86 ;  /* 0x0000006727567223 */ /* 0x040fe20000000056 */
[C---:B------:R-:W-:Y:S01]  /*1ff0*/  FFMA R84, R39.reuse, R75, R84 ;  /* 0x0000004b27547223 */ /* 0x040fe20000000054 */
[C---:B------:R-:W-:Y:S01]  /*2000*/  FFMA R78, R39.reuse, R31, R78 ;  /* 0x0000001f274e7223 */ /* 0x040fe2000000004e */
[-C--:B------:R-:W-:Y:S01]  /*2010*/  FFMA R92, R39, R51.reuse, R92 ;  /* 0x00000033275c7223 */ /* 0x080fe2000000005c */
[----:B------:R-:W-:Y:S01]  /*2020*/  FFMA R104, R46, R50, R37 ;  /* 0x000000322e687223 */ /* 0x000fe20000000025 */
        /* <DEDUP_REMOVED lines=10> */
[----:B------:R-:W-:Y:S01]  /*20d0*/  FFMA R108, R22, R74, R39 ;  /* 0x0000004a166c7223 */ /* 0x000fe20000000027 */
[----:B------:R-:W-:Y:S01]  /*20e0*/  FFMA R44, R44, R28, R81 ;  /* 0x0000001c2c2c7223 */ /* 0x000fe20000000051 */
[----:B------:R-:W1:Y:S01]  /*20f0*/  LDS.128 R36, [R127.X4+UR5+0x1980] ;  /* 0x001980057f247984 */ /* 0x000e620008004c00 */
[----:B------:R-:W-:Y:S01]  /*2100*/  FFMA R107, R107, R51, R106 ;  /* 0x000000336b6b7223 */ /* 0x000fe2000000006a */
[C---:B------:R-:W-:Y:S01]  /*2110*/  FFMA R136, R22.reuse, R50, R41 ;  /* 0x0000003216887223 */ /* 0x040fe20000000029 */
[----:B------:R-:W-:Y:S01]  /*2120*/  FFMA R106, R22, R30, R21 ;  /* 0x0000001e166a7223 */ /* 0x000fe20000000015 */
[----:B------:R-:W-:Y:S01]  /*2130*/  FFMA R45, R45, R29, R44 ;  /* 0x0000001d2d2d7223 */ /* 0x000fe2000000002c */
[C---:B------:R-:W-:Y:S01]  /*2140*/  FFMA R110, R23.reuse, R103, R110 ;  /* 0x00000067176e7223 */ /* 0x040fe2000000006e */
[C---:B------:R-:W-:Y:S01]  /*2150*/  FFMA R108, R23.reuse, R75, R108 ;  /* 0x0000004b176c7223 */ /* 0x040fe2000000006c */
[C---:B------:R-:W-:Y:S01]  /*2160*/  FFMA R106, R23.reuse, R31, R106 ;  /* 0x0000001f176a7223 */ /* 0x040fe2000000006a */
[C---:B--2---:R-:W-:Y:S01]  /*2170*/  FFMA R52, R24.reuse, R48, R52 ;  /* 0x0000003018347223 */ /* 0x044fe20000000034 */
[C---:B------:R-:W-:Y:S01]  /*2180*/  FFMA R20, R24.reuse, R28, R53 ;  /* 0x0000001c18147223 */ /* 0x040fe20000000035 */
[----:B------:R-:W-:Y:S01]  /*2190*/  FFMA R54, R24, R72, R54 ;  /* 0x0000004818367223 */ /* 0x000fe20000000036 */
[----:B------:R-:W-:Y:S01]  /*21a0*/  FFMA R136, R23, R51, R136 ;  /* 0x0000003317887223 */ /* 0x000fe20000000088 */
[C---:B------:R-:W-:Y:S01]  /*21b0*/  FFMA R41, R25.reuse, R49, R52 ;  /* 0x0000003119297223 */ /* 0x040fe20000000034 */
[C---:B------:R-:W-:Y:S01]  /*21c0*/  FFMA R23, R25.reuse, R29, R20 ;  /* 0x0000001d19177223 */ /* 0x040fe20000000014 */
[----:B------:R-:W-:Y:S01]  /*21d0*/  FFMA R21, R25, R73, R54 ;  /* 0x0000004919157223 */ /* 0x000fe20000000036 */
[----:B------:R-:W-:Y:S01]  /*21e0*/  FFMA R80, R46, R30, R45 ;  /* 0x0000001e2e507223 */ /* 0x000fe2000000002d */
[C---:B------:R-:W-:Y:S01]  /*21f0*/  FFMA R94, R47.reuse, R103, R94 ;  /* 0x000000672f5e7223 */ /* 0x040fe2000000005e */
[C---:B------:R-:W-:Y:S01]  /*2200*/  FFMA R82, R47.reuse, R75, R82 ;  /* 0x0000004b2f527223 */ /* 0x040fe20000000052 */
[C---:B------:R-:W-:Y:S01]  /*2210*/  FFMA R104, R47.reuse, R51, R104 ;  /* 0x000000332f687223 */ /* 0x040fe20000000068 */
[----:B------:R-:W-:Y:S01]  /*2220*/  FFMA R80, R47, R31, R80 ;  /* 0x0000001f2f507223 */ /* 0x000fe20000000050 */
[----:B------:R-:W-:Y:S01]  /*2230*/  FFMA R24, R24, R100, R55 ;  /* 0x0000006418187223 */ /* 0x000fe20000000037 */
[C---:B------:R-:W-:Y:S01]  /*2240*/  FFMA R144, R26.reuse, R50, R41 ;  /* 0x000000321a907223 */ /* 0x040fe20000000029 */
[C---:B------:R-:W-:Y:S01]  /*2250*/  FFMA R138, R26.reuse, R30, R23 ;  /* 0x0000001e1a8a7223 */ /* 0x040fe20000000017 */
[----:B------:R-:W-:Y:S01]  /*2260*/  FFMA R140, R26, R74, R21 ;  /* 0x0000004a1a8c7223 */ /* 0x000fe20000000015 */
[----:B------:R-:W-:Y:S01]  /*2270*/  LDS.128 R40, [R131+0x90] ;  /* 0x0000900083287984 */ /* 0x000fe20000000c00 */
[----:B------:R-:W-:Y:S01]  /*2280*/  FFMA R25, R25, R101, R24 ;  /* 0x0000006519197223 */ /* 0x000fe20000000018 */
[----:B---3--:R-:W-:Y:S01]  /*2290*/  FFMA R24, R32, R28, R97 ;  /* 0x0000001c20187223 */ /* 0x008fe20000000061 */
[C---:B------:R-:W-:Y:S01]  /*22a0*/  FFMA R140, R27.reuse, R75, R140 ;  /* 0x0000004b1b8c7223 */ /* 0x040fe2000000008c */
[----:B------:R-:W2:Y:S01]  /*22b0*/  LDS.128 R20, [R127.X4+UR5+0x10] ;  /* 0x000010057f147984 */ /* 0x000ea20008004c00 */
[----:B------:R-:W-:Y:S01]  /*22c0*/  FFMA R142, R26, R102, R25 ;  /* 0x000000661a8e7223 */ /* 0x000fe20000000019 */
[C---:B------:R-:W-:Y:S01]  /*22d0*/  FFMA R26, R32.reuse, R100, R99 ;  /* 0x00000064201a7223 */ /* 0x040fe20000000063 */
[C---:B------:R-:W-:Y:S01]  /*22e0*/  FFMA R138, R27.reuse, R31, R138 ;  /* 0x0000001f1b8a7223 */ /* 0x040fe2000000008a */
[----:B------:R-:W3:Y:S01]  /*22f0*/  LDS.128 R44, [R131+0x110] ;  /* 0x00011000832c7984 */ /* 0x000ee20000000c00 */
[C---:B------:R-:W-:Y:S01]  /*2300*/  FFMA R142, R27.reuse, R103, R142 ;  /* 0x000000671b8e7223 */ /* 0x040fe2000000008e */
[----:B------:R-:W-:Y:S01]  /*2310*/  FFMA R144, R27, R51, R144 ;  /* 0x000000331b907223 */ /* 0x000fe20000000090 */
[C---:B------:R-:W-:Y:S01]  /*2320*/  FFMA R98, R32.reuse, R72, R98 ;  /* 0x0000004820627223 */ /* 0x040fe20000000062 */
[----:B------:R-:W4:Y:S01]  /*2330*/  LDS.128 R52, [R131+0x10] ;  /* 0x0000100083347984 */ /* 0x000f220000000c00 */
[C---:B------:R-:W-:Y:S01]  /*2340*/  FFMA R81, R33.reuse, R101, R26 ;  /* 0x0000006521517223 */ /* 0x040fe2000000001a */
[C---:B------:R-:W-:Y:S01]  /*2350*/  FFMA R97, R33.reuse, R29, R24 ;  /* 0x0000001d21617223 */ /* 0x040fe20000000018 */
[----:B------:R-:W-:Y:S01]  /*2360*/  FFMA R32, R32, R48, R96 ;  /* 0x0000003020207223 */ /* 0x000fe20000000060 */
[----:B------:R-:W5:Y:S01]  /*2370*/  LDS.128 R56, [R131+0x190] ;  /* 0x0001900083387984 */ /* 0x000f620000000c00 */
[C---:B------:R-:W-:Y:S01]  /*2380*/  FFMA R83, R33.reuse, R73, R98 ;  /* 0x0000004921537223 */ /* 0x040fe20000000062 */
[C---:B------:R-:W-:Y:S01]  /*2390*/  FFMA R98, R34.reuse, R102, R81 ;  /* 0x0000006622627223 */ /* 0x040fe20000000051 */
[----:B------:R-:W-:Y:S01]  /*23a0*/  FFMA R33, R33, R49, R32 ;  /* 0x0000003121217223 */ /* 0x000fe20000000020 */
[----:B------:R-:W5:Y:S01]  /*23b0*/  LDS.128 R24, [R127.X4+UR5+0x90] ;  /* 0x000090057f187984 */ /* 0x000f620008004c00 */
        /* <DEDUP_REMOVED lines=8> */
[----:B------:R-:W1:Y:S01]  /*2440*/  LDS.128 R32, [R127.X4+UR5+0x110] ;  /* 0x000110057f207984 */ /* 0x000e620008004c00 */
        /* <DEDUP_REMOVED lines=14> */
[C---:B--2---:R-:W-:Y:S01]  /*2530*/  FFMA R30, R20.reuse, R40, R135 ;  /* 0x00000028141e7223 */ /* 0x044fe20000000087 */
[----:B------:R-:W-:Y:S01]  /*2540*/  FFMA R89, R39, R51, R38 ;  /* 0x0000003327597223 */ /* 0x000fe20000000026 */
[----:B---3--:R-:W-:-:S02]  /*2550*/  FFMA R36, R20, R44, R137 ;  /* 0x0000002c14247223 */ /* 0x008fc40000000089 */
[C---:B------:R-:W-:Y:S01]  /*2560*/  FFMA R39, R21.reuse, R41, R30 ;  /* 0x0000002915277223 */ /* 0x040fe2000000001e */
[----:B----4-:R-:W-:Y:S01]  /*2570*/  FFMA R28, R20, R52, R133 ;  /* 0x00000034141c7223 */ /* 0x010fe20000000085 */
[C---:B------:R-:W-:Y:S02]  /*2580*/  FFMA R37, R21.reuse, R45, R36 ;  /* 0x0000002d15257223 */ /* 0x040fe40000000024 */
[----:B------:R-:W-:Y:S01]  /*2590*/  FFMA R36, R22, R42, R39 ;  /* 0x0000002a16247223 */ /* 0x000fe20000000027 */
[----:B-----5:R-:W-:Y:S01]  /*25a0*/  FFMA R20, R20, R56, R139 ;  /* 0x0000003814147223 */ /* 0x020fe2000000008b */
[C---:B------:R-:W-:Y:S01]  /*25b0*/  FFMA R49, R21.reuse, R53, R28 ;  /* 0x0000003515317223 */ /* 0x040fe2000000001c */
[C---:B------:R-:W-:Y:S01]  /*25c0*/  FFMA R38, R22.reuse, R46, R37 ;  /* 0x0000002e16267223 */ /* 0x040fe20000000025 */
[----:B------:R-:W2:Y:S01]  /*25d0*/  LDS.128 R28, [R127.X4+UR5+0x190] ;  /* 0x000190057f1c7984 */ /* 0x000ea20008004c00 */
[----:B------:R-:W-:Y:S01]  /*25e0*/  FFMA R21, R21, R57, R20 ;  /* 0x0000003915157223 */ /* 0x000fe20000000014 */
[----:B------:R-:W-:Y:S01]  /*25f0*/  FFMA R20, R22, R54, R49 ;  /* 0x0000003616147223 */ /* 0x000fe20000000031 */
[C---:B------:R-:W-:Y:S01]  /*2600*/  FFMA R101, R23.reuse, R43, R36 ;  /* 0x0000002b17657223 */ /* 0x040fe20000000024 */
[----:B------:R-:W-:Y:S01]  /*2610*/  FFMA R36, R24, R56, R143 ;  /* 0x0000003818247223 */ /* 0x000fe2000000008f */
[----:B------:R-:W-:Y:S01]  /*2620*/  FFMA R22, R22, R58, R21 ;  /* 0x0000003a16167223 */ /* 0x000fe20000000015 */
[----:B------:R-:W-:Y:S01]  /*2630*/  FFMA R91, R23, R55, R20 ;  /* 0x00000037175b7223 */ /* 0x000fe20000000014 */
[C---:B------:R-:W-:Y:S01]  /*2640*/  FFMA R20, R24.reuse, R40, R105 ;  /* 0x0000002818147223 */ /* 0x040fe20000000069 */
        /* <DEDUP_REMOVED lines=8> */
[----:B------:R-:W3:Y:S01]  /*26d0*/  LDS.128 R20, [R127.X4+UR5+0x810] ;  /* 0x000810057f147984 */ /* 0x000ee20008004c00 */
        /* <DEDUP_REMOVED lines=90> */
[C---:B---3--:R-:W-:Y:S01]  /*2c80*/  FFMA R32, R28.reuse, R40, R61 ;  /* 0x000000281c207223 */ /* 0x048fe2000000003d */
        /* <DEDUP_REMOVED lines=13> */
[C---:B------:R-:W-:Y:S01]  /*2d60*/  FFMA R161, R35.reuse, R59, R38 ;  /* 0x0000003b23a17223 */ /* 0x040fe20000000026 */
[----:B------:R-:W-:Y:S01]  /*2d70*/  FFMA R95, R35, R47, R36 ;  /* 0x0000002f235f7223 */ /* 0x000fe20000000024 */
[C---:B-1----:R-:W-:Y:S01]  /*2d80*/  FFMA R62, R20.reuse, R56, R62 ;  /* 0x00000038143e7223 */ /* 0x042fe2000000003e */
        /* <DEDUP_REMOVED lines=21> */
[----:B------:R-:W2:Y:S01]  /*2ee0*/  LDS.128 R20, [R127.X4+UR5+0x1810] ;  /* 0x001810057f147984 */ /* 0x000ea20008004c00 */
[C---:B------:R-:W-:Y:S01]  /*2ef0*/  FFMA R70, R24.reuse, R56, R70 ;  /* 0x0000003818467223 */ /* 0x040fe20000000046 */
[C---:B------:R-:W-:Y:S01]  /*2f00*/  FFMA R68, R24.reuse, R44, R68 ;  /* 0x0000002c18447223 */ /* 0x040fe20000000044 */
[C---:B------:R-:W-:Y:S01]  /*2f10*/  FFMA R49, R25.reuse, R41, R66 ;  /* 0x0000002919317223 */ /* 0x040fe20000000042 */
[----:B------:R-:W-:Y:S01]  /*2f20*/  FFMA R76, R24, R52, R76 ;  /* 0x00000034184c7223 */ /* 0x000fe2000000004c */
[----:B------:R-:W4:Y:S01]  /*2f30*/  LDS.128 R64, [R127.X4+UR5+0x1890] ;  /* 0x001890057f407984 */ /* 0x000f220008004c00 */
[C---:B------:R-:W-:Y:S01]  /*2f40*/  FFMA R37, R25.reuse, R57, R70 ;  /* 0x0000003919257223 */ /* 0x040fe20000000046 */
[C---:B------:R-:W-:Y:S01]  /*2f50*/  FFMA R39, R25.reuse, R45, R68 ;  /* 0x0000002d19277223 */ /* 0x040fe20000000044 */
[----:B------:R-:W-:Y:S01]  /*2f60*/  FFMA R25, R25, R53, R76 ;  /* 0x0000003519197223 */ /* 0x000fe2000000004c */
[C---:B------:R-:W-:Y:S01]  /*2f70*/  FFMA R68, R26.reuse, R42, R49 ;  /* 0x0000002a1a447223 */ /* 0x040fe20000000031 */
[C---:B------:R-:W-:Y:S01]  /*2f80*/  FFMA R76, R26.reuse, R58, R37 ;  /* 0x0000003a1a4c7223 */ /* 0x040fe20000000025 */
[C---:B------:R-:W-:Y:S01]  /*2f90*/  FFMA R70, R26.reuse, R46, R39 ;  /* 0x0000002e1a467223 */ /* 0x040fe20000000027 */
[----:B------:R-:W-:Y:S01]  /*2fa0*/  FFMA R98, R26, R54, R25 ;  /* 0x000000361a627223 */ /* 0x000fe20000000019 */
[----:B------:R-:W5:Y:S01]  /*2fb0*/  LDS.128 R48, [R127.X4+UR5+0x1910] ;  /* 0x001910057f307984 */ /* 0x000f620008004c00 */
[C---:B------:R-:W-:Y:S01]  /*2fc0*/  FFMA R76, R27.reuse, R59, R76 ;  /* 0x0000003b1b4c7223 */ /* 0x040fe2000000004c */
[C---:B------:R-:W-:Y:S01]  /*2fd0*/  FFMA R70, R27.reuse, R47, R70 ;  /* 0x0000002f1b467223 */ /* 0x040fe20000000046 */
[C---:B------:R-:W-:Y:S01]  /*2fe0*/  FFMA R68, R27.reuse, R43, R68 ;  /* 0x0000002b1b447223 */ /* 0x040fe20000000044 */
[----:B------:R-:W-:Y:S01]  /*2ff0*/  FFMA R98, R27, R55, R98 ;  /* 0x000000371b627223 */ /* 0x000fe20000000062 */
[----:B------:R-:W5:Y:S01]  /*3000*/  LDS.128 R60, [R127.X4+UR5+0x1990] ;  /* 0x001990057f3c7984 */ /* 0x000f620008004c00 */
[C---:B-1----:R-:W-:Y:S01]  /*3010*/  FFMA R86, R32.reuse, R56, R86 ;  /* 0x0000003820567223 */ /* 0x042fe20000000056 */
[C---:B------:R-:W-:Y:S01]  /*3020*/  FFMA R84, R32.reuse, R44, R84 ;  /* 0x0000002c20547223 */ /* 0x040fe20000000054 */
[C---:B------:R-:W-:Y:S01]  /*3030*/  FFMA R78, R32.reuse, R40, R78 ;  /* 0x00000028204e7223 */ /* 0x040fe2000000004e */
[----:B------:R-:W-:Y:S01]  /*3040*/  FFMA R92, R32, R52, R92 ;  /* 0x00000034205c7223 */ /* 0x000fe2000000005c */
[C---:B------:R-:W-:Y:S01]  /*3050*/  FFMA R25, R33.reuse, R57, R86 ;  /* 0x0000003921197223 */ /* 0x040fe20000000056 */
[C---:B------:R-:W-:Y:S01]  /*3060*/  FFMA R27, R33.reuse, R45, R84 ;  /* 0x0000002d211b7223 */ /* 0x040fe20000000054 */
[C---:B------:R-:W-:Y:S01]  /*3070*/  FFMA R37, R33.reuse, R41, R78 ;  /* 0x0000002921257223 */ /* 0x040fe2000000004e */
[-C--:B------:R-:W-:Y:S01]  /*3080*/  FFMA R33, R33, R53.reuse, R92 ;  /* 0x0000003521217223 */ /* 0x080fe2000000005c */
[----:B------:R-:W-:Y:S01]  /*3090*/  FFMA R86, R34, R58, R25 ;  /* 0x0000003a22567223 */ /* 0x000fe20000000019 */
[C---:B---3--:R-:W-:Y:S01]  /*30a0*/  FFMA R104, R28.reuse, R52, R104 ;  /* 0x000000341c687223 */ /* 0x048fe20000000068 */
        /* <DEDUP_REMOVED lines=24> */
[C---:B----4-:R-:W-:Y:S01]  /*3230*/  FFMA R144, R64.reuse, R52, R144 ;  /* 0x0000003440907223 */ /* 0x050fe20000000090 */
        /* <DEDUP_REMOVED lines=23> */
[----:B------:R-:W-:Y:S01]  /*33b0*/  LDS.128 R36, [R127.X4+UR5+0x20] ;  /* 0x000020057f247984 */ /* 0x000fe20008004c00 */
[----:B------:R-:W-:Y:S01]  /*33c0*/  FFMA R65, R65, R57, R142 ;  /* 0x0000003941417223 */ /* 0x000fe2000000008e */
[C---:B-----5:R-:W-:Y:S01]  /*33d0*/  FFMA R64, R48.reuse, R40, R81 ;  /* 0x0000002830407223 */ /* 0x060fe20000000051 */
[----:B------:R-:W-:Y:S01]  /*33e0*/  FFMA R142, R48, R56, R97 ;  /* 0x00000038308e7223 */ /* 0x000fe20000000061 */
[----:B------:R-:W1:Y:S01]  /*33f0*/  LDS.128 R20, [R131+0xa0] ;  /* 0x0000a00083147984 */ /* 0x000e620000000c00 */
[----:B------:R-:W-:Y:S01]  /*3400*/  FFMA R138, R66, R58, R65 ;  /* 0x0000003a428a7223 */ /* 0x000fe20000000041 */
[C---:B------:R-:W-:Y:S01]  /*3410*/  FFMA R66, R48.reuse, R44, R83 ;  /* 0x0000002c30427223 */ /* 0x040fe20000000053 */
[C---:B------:R-:W-:Y:S01]  /*3420*/  FFMA R136, R67.reuse, R47, R136 ;  /* 0x0000002f43887223 */ /* 0x040fe20000000088 */
[----:B------:R-:W2:Y:S01]  /*3430*/  LDS.128 R24, [R131+0x120] ;  /* 0x0001200083187984 */ /* 0x000ea20000000c00 */
[C---:B------:R-:W-:Y:S01]  /*3440*/  FFMA R138, R67.reuse, R59, R138 ;  /* 0x0000003b438a7223 */ /* 0x040fe2000000008a */
[C---:B------:R-:W-:Y:S01]  /*3450*/  FFMA R110, R67.reuse, R43, R110 ;  /* 0x0000002b436e7223 */ /* 0x040fe2000000006e */
[----:B------:R-:W-:Y:S01]  /*3460*/  FFMA R140, R67, R55, R140 ;  /* 0x00000037438c7223 */ /* 0x000fe2000000008c */
[----:B------:R-:W3:Y:S01]  /*3470*/  LDS.128 R28, [R131+0x20] ;  /* 0x00002000831c7984 */ /* 0x000ee20000000c00 */
[C---:B------:R-:W-:Y:S01]  /*3480*/  FFMA R83, R49.reuse, R45, R66 ;  /* 0x0000002d31537223 */ /* 0x040fe20000000042 */
[C---:B------:R-:W-:Y:S01]  /*3490*/  FFMA R97, R49.reuse, R41, R64 ;  /* 0x0000002931617223 */ /* 0x040fe20000000040 */
[----:B------:R-:W-:Y:S01]  /*34a0*/  FFMA R48, R48, R52, R99 ;  /* 0x0000003430307223 */ /* 0x000fe20000000063 */
[----:B------:R-:W4:Y:S01]  /*34b0*/  LDS.128 R32, [R131+0x1a0] ;  /* 0x0001a00083207984 */ /* 0x000f220000000c00 */
        /* <DEDUP_REMOVED lines=12> */
[----:B------:R-:W5:Y:S01]  /*3580*/  LDS.128 R48, [R127.X4+UR5+0x120] ;  /* 0x000120057f307984 */ /* 0x000f620008004c00 */
        /* <DEDUP_REMOVED lines=14> */
[----:B-1----:R-:W-:Y:S01]  /*3670*/  FFMA R42, R36, R20, R101 ;  /* 0x00000014242a7223 */ /* 0x002fe20000000065 */
[----:B------:R-:W-:-:S02]  /*3680*/  FFMA R73, R63, R59, R58 ;  /* 0x0000003b3f497223 */ /* 0x000fc4000000003a */
[----:B------:R-:W-:Y:S01]  /*3690*/  LDS.128 R60, [R127.X4+UR5+0x19a0] ;  /* 0x0019a0057f3c7984 */ /* 0x000fe20008004c00 */
[C---:B--2---:R-:W-:Y:S01]  /*36a0*/  FFMA R44, R36.reuse, R24, R133 ;  /* 0x00000018242c7223 */ /* 0x044fe20000000085 */
[C---:B------:R-:W-:Y:S01]  /*36b0*/  FFMA R47, R37.reuse, R21, R42 ;  /* 0x00000015252f7223 */ /* 0x040fe2000000002a */
[----:B---3--:R-:W-:Y:S02]  /*36c0*/  FFMA R40, R36, R28, R91 ;  /* 0x0000001c24287223 */ /* 0x008fe4000000005b */
[C---:B------:R-:W-:Y:S01]  /*36d0*/  FFMA R45, R37.reuse, R25, R44 ;  /* 0x00000019252d7223 */ /* 0x040fe2000000002c */
[----:B------:R-:W-:Y:S01]  /*36e0*/  FFMA R44, R38, R22, R47 ;  /* 0x00000016262c7223 */ /* 0x000fe2000000002f */
[----:B----4-:R-:W-:Y:S01]  /*36f0*/  FFMA R36, R36, R32, R135 ;  /* 0x0000002024247223 */ /* 0x010fe20000000087 */
[C---:B------:R-:W-:Y:S01]  /*3700*/  FFMA R53, R37.reuse, R29, R40 ;  /* 0x0000001d25357223 */ /* 0x040fe20000000028 */
[C---:B------:R-:W-:Y:S01]  /*3710*/  FFMA R46, R38.reuse, R26, R45 ;  /* 0x0000001a262e7223 */ /* 0x040fe2000000002d */
[----:B------:R-:W1:Y:S01]  /*3720*/  LDS.128 R40, [R127.X4+UR5+0x1a0] ;  /* 0x0001a0057f287984 */ /* 0x000e620008004c00 */
[----:B------:R-:W-:Y:S01]  /*3730*/  FFMA R37, R37, R33, R36 ;  /* 0x0000002125257223 */ /* 0x000fe20000000024 */
[----:B------:R-:W-:Y:S01]  /*3740*/  FFMA R36, R38, R30, R53 ;  /* 0x0000001e26247223 */ /* 0x000fe20000000035 */
[C---:B------:R-:W-:Y:S01]  /*3750*/  FFMA R101, R39.reuse, R23, R44 ;  /* 0x0000001727657223 */ /* 0x040fe2000000002c */
[----:B-----5:R-:W-:Y:S01]  /*3760*/  FFMA R44, R64, R32, R137 ;  /* 0x00000020402c7223 */ /* 0x020fe20000000089 */
        /* <DEDUP_REMOVED lines=11> */
[----:B------:R-:W2:Y:S01]  /*3820*/  LDS.128 R36, [R127.X4+UR5+0x820] ;  /* 0x000820057f247984 */ /* 0x000ea20008004c00 */
        /* <DEDUP_REMOVED lines=71> */
[C---:B-1----:R-:W-:Y:S01]  /*3ca0*/  FFMA R44, R48.reuse, R20, R93 ;  /* 0x00000014302c7223 */ /* 0x042fe2000000005d */
        /* <DEDUP_REMOVED lines=12> */
[----:B------:R-:W1:Y:S01]  /*3d70*/  LDS.128 R44, [R127.X4+UR5+0x10a0] ;  /* 0x0010a0057f2c7984 */ /* 0x000e620008004c00 */
[----:B------:R-:W-:Y:S01]  /*3d80*/  FFMA R93, R51, R23, R48 ;  /* 0x00000017335d7223 */ /* 0x000fe20000000030 */
        /* <DEDUP_REMOVED lines=18> */
[----:B------:R-:W2:Y:S01]  /*3eb0*/  LDS.128 R48, [R127.X4+UR5+0x1120] ;  /* 0x001120057f307984 */ /* 0x000ea20008004c00 */
[C---:B---3--:R-:W-:Y:S01]  /*3ec0*/  FFMA R42, R36.reuse, R24, R79 ;  /* 0x00000018242a7223 */ /* 0x048fe2000000004f */
        /* <DEDUP_REMOVED lines=14> */
[-C--:B------:R-:W-:Y:S01]  /*3fb0*/  FFMA R96, R38, R30.reuse, R37 ;  /* 0x0000001e26607223 */ /* 0x080fe20000000025 */
[C---:B------:R-:W-:Y:S01]  /*3fc0*/  FFMA R77, R39.reuse, R23, R36 ;  /* 0x00000017274d7223 */ /* 0x040fe20000000024 */
[C---:B------:R-:W-:Y:S01]  /*3fd0*/  FFMA R90, R39.reuse, R35, R90 ;  /* 0x00000023275a7223 */ /* 0x040fe2000000005a */
[C---:B------:R-:W-:Y:S01]  /*3fe0*/  FFMA R79, R39.reuse, R27, R52 ;  /* 0x0000001b274f7223 */ /* 0x040fe20000000034 */
[-C--:B------:R-:W-:Y:S01]  /*3ff0*/  FFMA R96, R39, R31.reuse, R96 ;  /* 0x0000001f27607223 */ /* 0x080fe20000000060 */
[----:B------:R-:W-:Y:S01]  /*4000*/  FFMA R66, R66, R30, R65 ;  /* 0x0000001e42427223 */ /* 0x000fe20000000041 */
[----:B------:R-:W4:Y:S01]  /*4010*/  LDS.128 R36, [R127.X4+UR5+0x1820] ;  /* 0x001820057f247984 */ /* 0x000f220008004c00 */
[C---:B-1----:R-:W-:Y:S01]  /*4020*/  FFMA R76, R44.reuse, R32, R76 ;  /* 0x000000202c4c7223 */ /* 0x042fe2000000004c */
[C---:B------:R-:W-:Y:S01]  /*4030*/  FFMA R70, R44.reuse, R24, R70 ;  /* 0x000000182c467223 */ /* 0x040fe20000000046 */
[----:B------:R-:W-:Y:S01]  /*4040*/  FFMA R139, R67, R31, R66 ;  /* 0x0000001f438b7223 */ /* 0x000fe20000000042 */
        /* <DEDUP_REMOVED lines=23> */
[-C--:B------:R-:W-:Y:S01]  /*41c0*/  FFMA R49, R49, R29.reuse, R92 ;  /* 0x0000001d31317223 */ /* 0x080fe2000000005c */
[----:B------:R-:W-:Y:S01]  /*41d0*/  FFMA R86, R50, R34, R45 ;  /* 0x0000002232567223 */ /* 0x000fe2000000002d */
[C---:B---3--:R-:W-:Y:S01]  /*41e0*/  FFMA R100, R40.reuse, R28, R100 ;  /* 0x0000001c28647223 */ /* 0x048fe20000000064 */
[C---:B------:R-:W-:Y:S01]  /*41f0*/  FFMA R94, R40.reuse, R32, R94 ;  /* 0x00000020285e7223 */ /* 0x040fe2000000005e */
[C---:B------:R-:W-:Y:S01]  /*4200*/  FFMA R82, R40.reuse, R24, R82 ;  /* 0x0000001828527223 */ /* 0x040fe20000000052 */
[----:B------:R-:W-:Y:S01]  /*4210*/  FFMA R80, R40, R20, R80 ;  /* 0x0000001428507223 */ /* 0x000fe20000000050 */
[C---:B------:R-:W-:Y:S01]  /*4220*/  FFMA R84, R50.reuse, R26, R47 ;  /* 0x0000001a32547223 */ /* 0x040fe2000000002f */
[-C--:B------:R-:W-:Y:S01]  /*4230*/  FFMA R92, R50, R30.reuse, R49 ;  /* 0x0000001e325c7223 */ /* 0x080fe20000000031 */
        /* <DEDUP_REMOVED lines=35> */
[----:B------:R-:W-:Y:S01]  /*4470*/  FFMA R138, R64, R32, R138 ;  /* 0x00000020408a7223 */ /* 0x000fe2000000008a */
[C---:B------:R-:W-:Y:S01]  /*4480*/  FFMA R110, R66.reuse, R22, R39 ;  /* 0x00000016426e7223 */ /* 0x040fe20000000027 */
[C---:B------:R-:W-:Y:S01]  /*4490*/  FFMA R136, R66.reuse, R26, R37 ;  /* 0x0000001a42887223 */ /* 0x040fe20000000025 */
[----:B------:R-:W-:Y:S01]  /*44a0*/  LDS.128 R52, [R127.X4+UR5+0x30] ;  /* 0x000030057f347984 */ /* 0x000fe20008004c00 */
[----:B------:R-:W-:Y:S01]  /*44b0*/  FFMA R65, R65, R33, R138 ;  /* 0x0000002141417223 */ /* 0x000fe2000000008a */
[----:B------:R-:W-:Y:S01]  /*44c0*/  FFMA R140, R66, R30, R41 ;  /* 0x0000001e428c7223 */ /* 0x000fe20000000029 */
[----:B--2---:R-:W-:Y:S01]  /*44d0*/  FFMA R64, R56, R20, R81 ;  /* 0x0000001438407223 */ /* 0x004fe20000000051 */
[----:B------:R-:W1:Y:S01]  /*44e0*/  LDS.128 R36, [R131+0xb0] ;  /* 0x0000b00083247984 */ /* 0x000e620000000c00 */
[----:B------:R-:W-:Y:S01]  /*44f0*/  FFMA R138, R66, R34, R65 ;  /* 0x00000022428a7223 */ /* 0x000fe20000000041 */
[C---:B------:R-:W-:Y:S01]  /*4500*/  FFMA R66, R56.reuse, R24, R83 ;  /* 0x0000001838427223 */ /* 0x040fe20000000053 */
[C---:B------:R-:W-:Y:S01]  /*4510*/  FFMA R142, R56.reuse, R32, R97 ;  /* 0x00000020388e7223 */ /* 0x040fe20000000061 */
[----:B------:R-:W2:Y:S01]  /*4520*/  LDS.128 R44, [R131+0x30] ;  /* 0x00003000832c7984 */ /* 0x000ea20000000c00 */
[C---:B------:R-:W-:Y:S01]  /*4530*/  FFMA R138, R67.reuse, R35, R138 ;  /* 0x00000023438a7223 */ /* 0x040fe2000000008a */
[C---:B------:R-:W-:Y:S01]  /*4540*/  FFMA R136, R67.reuse, R27, R136 ;  /* 0x0000001b43887223 */ /* 0x040fe20000000088 */
[C---:B------:R-:W-:Y:S01]  /*4550*/  FFMA R110, R67.reuse, R23, R110 ;  /* 0x00000017436e7223 */ /* 0x040fe2000000006e */
[----:B------:R-:W3:Y:S01]  /*4560*/  LDS.128 R40, [R131+0x130] ;  /* 0x0001300083287984 */ /* 0x000ee20000000c00 */
[----:B------:R-:W-:Y:S01]  /*4570*/  FFMA R140, R67, R31, R140 ;  /* 0x0000001f438c7223 */ /* 0x000fe2000000008c */
[C---:B------:R-:W-:Y:S01]  /*4580*/  FFMA R83, R57.reuse, R25, R66 ;  /* 0x0000001939537223 */ /* 0x040fe20000000042 */
[----:B------:R-:W-:Y:S01]  /*4590*/  FFMA R97, R57, R21, R64 ;  /* 0x0000001539617223 */ /* 0x000fe20000000040 */
[----:B------:R-:W-:Y:S01]  /*45a0*/  FFMA R56, R56, R28, R99 ;  /* 0x0000001c38387223 */ /* 0x000fe20000000063 */
[----:B------:R-:W4:Y:S01]  /*45b0*/  LDS.128 R64, [R127.X4+UR5+0xb0] ;  /* 0x0000b0057f407984 */ /* 0x000f220008004c00 */
[C---:B------:R-:W-:Y:S01]  /*45c0*/  FFMA R86, R51.reuse, R35, R86 ;  /* 0x0000002333567223 */ /* 0x040fe20000000056 */
[C---:B------:R-:W-:Y:S01]  /*45d0*/  FFMA R84, R51.reuse, R27, R84 ;  /* 0x0000001b33547223 */ /* 0x040fe20000000054 */
[C---:B------:R-:W-:Y:S01]  /*45e0*/  FFMA R78, R51.reuse, R23, R78 ;  /* 0x00000017334e7223 */ /* 0x040fe2000000004e */
[----:B------:R-:W-:Y:S01]  /*45f0*/  FFMA R92, R51, R31, R92 ;  /* 0x0000001f335c7223 */ /* 0x000fe2000000005c */
[C---:B------:R-:W-:Y:S01]  /*4600*/  FFMA R81, R57.reuse, R33, R142 ;  /* 0x0000002139517223 */ /* 0x040fe2000000008e */
[----:B------:R-:W5:Y:S01]  /*4610*/  LDS.128 R48, [R131+0x1b0] ;  /* 0x0001b00083307984 */ /* 0x000f620000000c00 */
        /* <DEDUP_REMOVED lines=22> */
[C---:B-1----:R-:W-:Y:S01]  /*4780*/  FFMA R22, R52.reuse, R36, R101 ;  /* 0x0000002434167223 */ /* 0x042fe20000000065 */
[----:B------:R-:W-:Y:S01]  /*4790*/  FFMA R75, R63, R27, R26 ;  /* 0x0000001b3f4b7223 */ /* 0x000fe2000000001a */
[----:B--2---:R-:W-:Y:S01]  /*47a0*/  FFMA R20, R52, R44, R91 ;  /* 0x0000002c34147223 */ /* 0x004fe2000000005b */
[----:B------:R-:W-:Y:S01]  /*47b0*/  FFMA R34, R62, R34, R33 ;  /* 0x000000223e227223 */ /* 0x000fe20000000021 */
[----:B------:R-:W-:Y:S01]  /*47c0*/  FFMA R27, R53, R37, R22 ;  /* 0x00000025351b7223 */ /* 0x000fe20000000016 */
[----:B------:R-:W-:Y:S01]  /*47d0*/  FFMA R103, R63, R31, R30 ;  /* 0x0000001f3f677223 */ /* 0x000fe2000000001e */
[----:B---3--:R-:W-:Y:S01]  /*47e0*/  FFMA R24, R52, R40, R133 ;  /* 0x0000002834187223 */ /* 0x008fe20000000085 */
[C---:B------:R-:W-:Y:S01]  /*47f0*/  FFMA R29, R53.reuse, R45, R20 ;  /* 0x0000002d351d7223 */ /* 0x040fe20000000014 */
[C---:B------:R-:W-:Y:S01]  /*4800*/  FFMA R26, R54.reuse, R38, R27 ;  /* 0x00000026361a7223 */ /* 0x040fe2000000001b */
[----:B------:R-:W1:Y:S01]  /*4810*/  LDS.128 R20, [R127.X4+UR5+0x1b0] ;  /* 0x0001b0057f147984 */ /* 0x000e620008004c00 */
[----:B------:R-:W-:Y:S01]  /*4820*/  FFMA R25, R53, R41, R24 ;  /* 0x0000002935197223 */ /* 0x000fe20000000018 */
[----:B------:R-:W-:Y:S01]  /*4830*/  FFMA R24, R54, R46, R29 ;  /* 0x0000002e36187223 */ /* 0x000fe2000000001d */
[C---:B------:R-:W-:Y:S01]  /*4840*/  FFMA R101, R55.reuse, R39, R26 ;  /* 0x0000002737657223 */ /* 0x040fe2000000001a */
[----:B----4-:R-:W-:Y:S01]  /*4850*/  FFMA R26, R64, R40, R107 ;  /* 0x00000028401a7223 */ /* 0x010fe2000000006b */
[----:B------:R-:W-:Y:S01]  /*4860*/  FFMA R28, R54, R42, R25 ;  /* 0x0000002a361c7223 */ /* 0x000fe20000000019 */
[----:B------:R-:W-:Y:S01]  /*4870*/  FFMA R91, R55, R47, R24 ;  /* 0x0000002f375b7223 */ /* 0x000fe20000000018 */
[C---:B------:R-:W-:Y:S01]  /*4880*/  FFMA R24, R64.reuse, R36, R105 ;  /* 0x0000002440187223 */ /* 0x040fe20000000069 */
[----:B------:R-:W-:Y:S01]  /*4890*/  FFMA R31, R65, R41, R26 ;  /* 0x00000029411f7223 */ /* 0x000fe2000000001a */
[----:B------:R-:W-:Y:S01]  /*48a0*/  FFMA R133, R55, R43, R28 ;  /* 0x0000002b37857223 */ /* 0x000fe2000000001c */
[----:B-----5:R-:W-:Y:S01]  /*48b0*/  FFMA R28, R64, R48, R137 ;  /* 0x00000030401c7223 */ /* 0x020fe20000000089 */
[C---:B------:R-:W-:Y:S01]  /*48c0*/  FFMA R33, R65.reuse, R37, R24 ;  /* 0x0000002541217223 */ /* 0x040fe20000000018 */
[C---:B------:R-:W-:Y:S01]  /*48d0*/  FFMA R30, R66.reuse, R42, R31 ;  /* 0x0000002a421e7223 */ /* 0x040fe2000000001f */
[----:B------:R-:W2:Y:S01]  /*48e0*/  LDS.128 R24, [R127.X4+UR5+0x830] ;  /* 0x000830057f187984 */ /* 0x000ea20008004c00 */
[----:B------:R-:W-:Y:S01]  /*48f0*/  FFMA R29, R65, R49, R28 ;  /* 0x00000031411d7223 */ /* 0x000fe2000000001c */
        /* <DEDUP_REMOVED lines=9> */
[----:B------:R-:W-:Y:S01]  /*4990*/  FFMA R54, R54, R50, R53 ;  /* 0x0000003236367223 */ /* 0x000fe20000000035 */
        /* <DEDUP_REMOVED lines=10> */
[----:B------:R-:W-:Y:S01]  /*4a40*/  FFMA R52, R58, R50, R33 ;  /* 0x000000323a347223 */ /* 0x000fe20000000021 */
[C---:B------:R-:W-:Y:S01]  /*4a50*/  FFMA R87, R59.reuse, R43, R34 ;  /* 0x0000002b3b577223 */ /* 0x040fe20000000022 */
[----:B------:R-:W-:Y:S01]  /*4a60*/  FFMA R85, R59, R39, R32 ;  /* 0x000000273b557223 */ /* 0x000fe20000000020 */
[-C--:B------:R-:W-:Y:S01]  /*4a70*/  FFMA R135, R55, R51.reuse, R54 ;  /* 0x0000003337877223 */ /* 0x080fe20000000036 */
[----:B------:R-:W-:Y:S01]  /*4a80*/  FFMA R141, R59, R51, R52 ;  /* 0x000000333b8d7223 */ /* 0x000fe20000000034 */
[C---:B-1----:R-:W-:Y:S01]  /*4a90*/  FFMA R52, R20.reuse, R48, R145 ;  /* 0x0000003014347223 */ /* 0x042fe20000000091 */
        /* <DEDUP_REMOVED lines=85> */
[-C--:B------:R-:W-:Y:S01]  /*4ff0*/  FFMA R96, R24, R44.reuse, R96 ;  /* 0x0000002c18607223 */ /* 0x080fe20000000060 */
        /* <DEDUP_REMOVED lines=8> */
[-C--:B------:R-:W-:Y:S01]  /*5080*/  FFMA R25, R25, R45.reuse, R96 ;  /* 0x0000002d19197223 */ /* 0x080fe20000000060 */
[C---:B------:R-:W-:Y:S01]  /*5090*/  FFMA R24, R26.reuse, R38, R57 ;  /* 0x000000261a187223 */ /* 0x040fe20000000039 */
[C---:B------:R-:W-:Y:S01]  /*50a0*/  FFMA R90, R26.reuse, R50, R53 ;  /* 0x000000321a5a7223 */ /* 0x040fe20000000035 */
[----:B------:R-:W-:Y:S01]  /*50b0*/  FFMA R65, R65, R45, R64 ;  /* 0x0000002d41417223 */ /* 0x000fe20000000040 */
[C---:B------:R-:W-:Y:S01]  /*50c0*/  FFMA R52, R26.reuse, R42, R55 ;  /* 0x0000002a1a347223 */ /* 0x040fe20000000037 */
[-C--:B------:R-:W-:Y:S01]  /*50d0*/  FFMA R96, R26, R46.reuse, R25 ;  /* 0x0000002e1a607223 */ /* 0x080fe20000000019 */
[C---:B------:R-:W-:Y:S01]  /*50e0*/  FFMA R90, R27.reuse, R51, R90 ;  /* 0x000000331b5a7223 */ /* 0x040fe2000000005a */
[----:B------:R-:W-:Y:S01]  /*50f0*/  FFMA R66, R66, R46, R65 ;  /* 0x0000002e42427223 */ /* 0x000fe20000000041 */
[C---:B------:R-:W-:Y:S01]  /*5100*/  FFMA R79, R27.reuse, R43, R52 ;  /* 0x0000002b1b4f7223 */ /* 0x040fe20000000034 */
[C---:B------:R-:W-:Y:S01]  /*5110*/  FFMA R77, R27.reuse, R39, R24 ;  /* 0x000000271b4d7223 */ /* 0x040fe20000000018 */
[-C--:B------:R-:W-:Y:S01]  /*5120*/  FFMA R96, R27, R47.reuse, R96 ;  /* 0x0000002f1b607223 */ /* 0x080fe20000000060 */
[----:B------:R-:W-:Y:S01]  /*5130*/  FFMA R139, R67, R47, R66 ;  /* 0x0000002f438b7223 */ /* 0x000fe20000000042 */
[----:B------:R-:W4:Y:S01]  /*5140*/  LDS.128 R24, [R127.X4+UR5+0x1830] ;  /* 0x001830057f187984 */ /* 0x000f220008004c00 */
[C---:B-1----:R-:W-:Y:S01]  /*5150*/  FFMA R68, R28.reuse, R36, R68 ;  /* 0x000000241c447223 */ /* 0x042fe20000000044 */
        /* <DEDUP_REMOVED lines=13> */
[----:B------:R-:W5:Y:S01]  /*5230*/  LDS.128 R56, [R127.X4+UR5+0x1930] ;  /* 0x001930057f387984 */ /* 0x000f620008004c00 */
[C---:B--2---:R-:W-:Y:S01]  /*5240*/  FFMA R86, R32.reuse, R48, R86 ;  /* 0x0000003020567223 */ /* 0x044fe20000000056 */
[C---:B------:R-:W-:Y:S01]  /*5250*/  FFMA R84, R32.reuse, R40, R84 ;  /* 0x0000002820547223 */ /* 0x040fe20000000054 */
        /* <DEDUP_REMOVED lines=9> */
[-C--:B------:R-:W-:Y:S01]  /*52f0*/  FFMA R33, R33, R45.reuse, R92 ;  /* 0x0000002d21217223 */ /* 0x080fe2000000005c */
[C---:B---3--:R-:W-:Y:S01]  /*5300*/  FFMA R100, R20.reuse, R44, R100 ;  /* 0x0000002c14647223 */ /* 0x048fe20000000064 */
[C---:B------:R-:W-:Y:S01]  /*5310*/  FFMA R94, R20.reuse, R48, R94 ;  /* 0x00000030145e7223 */ /* 0x040fe2000000005e */
[C---:B------:R-:W-:Y:S01]  /*5320*/  FFMA R82, R20.reuse, R40, R82 ;  /* 0x0000002814527223 */ /* 0x040fe20000000052 */
[----:B------:R-:W-:Y:S01]  /*5330*/  FFMA R80, R20, R36, R80 ;  /* 0x0000002414507223 */ /* 0x000fe20000000050 */
        /* <DEDUP_REMOVED lines=13> */
[----:B------:R-:W2:Y:S01]  /*5410*/  LDS.128 R60, [R127.X4+UR5+0x19b0] ;  /* 0x0019b0057f3c7984 */ /* 0x000ea20008004c00 */
[C---:B------:R-:W-:Y:S01]  /*5420*/  FFMA R94, R23.reuse, R51, R94 ;  /* 0x00000033175e7223 */ /* 0x040fe2000000005e */
[C---:B------:R-:W-:Y:S01]  /*5430*/  FFMA R82, R23.reuse, R43, R82 ;  /* 0x0000002b17527223 */ /* 0x040fe20000000052 */
[C---:B------:R-:W-:Y:S01]  /*5440*/  FFMA R80, R23.reuse, R39, R80 ;  /* 0x0000002717507223 */ /* 0x040fe20000000050 */
[----:B------:R-:W-:Y:S01]  /*5450*/  FFMA R100, R23, R47, R100 ;  /* 0x0000002f17647223 */ /* 0x000fe20000000064 */
[C---:B------:R-:W-:Y:S01]  /*5460*/  FFMA R108, R24.reuse, R44, R108 ;  /* 0x0000002c186c7223 */ /* 0x040fe2000000006c */
[-C--:B------:R-:W-:Y:S01]  /*5470*/  FFMA R102, R24, R36.reuse, R102 ;  /* 0x0000002418667223 */ /* 0x080fe20000000066 */
[C---:B------:R-:W-:Y:S01]  /*5480*/  FFMA R21, R25.reuse, R49, R106 ;  /* 0x0000003119157223 */ /* 0x040fe2000000006a */
[C---:B------:R-:W-:Y:S01]  /*5490*/  FFMA R23, R25.reuse, R41, R104 ;  /* 0x0000002919177223 */ /* 0x040fe20000000068 */
[C---:B-1----:R-:W-:Y:S01]  /*54a0*/  FFMA R110, R64.reuse, R36, R110 ;  /* 0x00000024406e7223 */ /* 0x042fe2000000006e */
[----:B------:R-:W-:Y:S01]  /*54b0*/  FFMA R136, R64, R40, R136 ;  /* 0x0000002840887223 */ /* 0x000fe20000000088 */
[C---:B------:R-:W-:Y:S01]  /*54c0*/  FFMA R29, R25.reuse, R45, R108 ;  /* 0x0000002d191d7223 */ /* 0x040fe2000000006c */
[-C--:B------:R-:W-:Y:S01]  /*54d0*/  FFMA R25, R25, R37.reuse, R102 ;  /* 0x0000002519197223 */ /* 0x080fe20000000066 */
[C---:B------:R-:W-:Y:S01]  /*54e0*/  FFMA R106, R26.reuse, R50, R21 ;  /* 0x000000321a6a7223 */ /* 0x040fe20000000015 */
[----:B------:R-:W-:Y:S01]  /*54f0*/  FFMA R104, R26, R42, R23 ;  /* 0x0000002a1a687223 */ /* 0x000fe20000000017 */
[----:B------:R-:W-:Y:S01]  /*5500*/  FFMA R140, R64, R44, R140 ;  /* 0x0000002c408c7223 */ /* 0x000fe2000000008c */
[C---:B------:R-:W-:Y:S01]  /*5510*/  FFMA R23, R65.reuse, R37, R110 ;  /* 0x0000002541177223 */ /* 0x040fe2000000006e */
[C---:B------:R-:W-:Y:S01]  /*5520*/  FFMA R21, R65.reuse, R41, R136 ;  /* 0x0000002941157223 */ /* 0x040fe20000000088 */
[-C--:B------:R-:W-:Y:S01]  /*5530*/  FFMA R102, R26, R38.reuse, R25 ;  /* 0x000000261a667223 */ /* 0x080fe20000000019 */
[----:B------:R-:W-:Y:S01]  /*5540*/  FFMA R25, R65, R45, R140 ;  /* 0x0000002d41197223 */ /* 0x000fe2000000008c */
[----:B------:R-:W-:Y:S01]  /*5550*/  FFMA R78, R34, R38, R53 ;  /* 0x00000026224e7223 */ /* 0x000fe20000000035 */
[----:B------:R-:W-:Y:S01]  /*5560*/  FFMA R108, R26, R46, R29 ;  /* 0x0000002e1a6c7223 */ /* 0x000fe2000000001d */
[----:B------:R-:W-:Y:S01]  /*5570*/  FFMA R138, R64, R48, R138 ;  /* 0x00000030408a7223 */ /* 0x000fe2000000008a */
[C---:B------:R-:W-:Y:S01]  /*5580*/  FFMA R110, R66.reuse, R38, R23 ;  /* 0x00000026426e7223 */ /* 0x040fe20000000017 */
[C---:B------:R-:W-:Y:S01]  /*5590*/  FFMA R136, R66.reuse, R42, R21 ;  /* 0x0000002a42887223 */ /* 0x040fe20000000015 */
[----:B------:R-:W-:Y:S01]  /*55a0*/  LDS.128 R52, [R127.X4+UR5+0x40] ;  /* 0x000040057f347984 */ /* 0x000fe20008004c00 */
[C---:B------:R-:W-:Y:S01]  /*55b0*/  FFMA R106, R27.reuse, R51, R106 ;  /* 0x000000331b6a7223 */ /* 0x040fe2000000006a */
[C---:B------:R-:W-:Y:S01]  /*55c0*/  FFMA R104, R27.reuse, R43, R104 ;  /* 0x0000002b1b687223 */ /* 0x040fe20000000068 */
[C---:B------:R-:W-:Y:S01]  /*55d0*/  FFMA R102, R27.reuse, R39, R102 ;  /* 0x000000271b667223 */ /* 0x040fe20000000066 */
[----:B------:R-:W-:Y:S01]  /*55e0*/  LDS.128 R20, [R131+0xc0] ;  /* 0x0000c00083147984 */ /* 0x000fe20000000c00 */
[----:B------:R-:W-:Y:S01]  /*55f0*/  FFMA R108, R27, R47, R108 ;  /* 0x0000002f1b6c7223 */ /* 0x000fe2000000006c */
[----:B------:R-:W-:Y:S01]  /*5600*/  FFMA R65, R65, R49, R138 ;  /* 0x0000003141417223 */ /* 0x000fe2000000008a */
[----:B------:R-:W-:Y:S01]  /*5610*/  FFMA R140, R66, R46, R25 ;  /* 0x0000002e428c7223 */ /* 0x000fe20000000019 */
[----:B------:R-:W1:Y:S01]  /*5620*/  LDS.128 R28, [R131+0x40] ;  /* 0x00004000831c7984 */ /* 0x000e620000000c00 */
[----:B-----5:R-:W-:Y:S01]  /*5630*/  FFMA R64, R56, R36, R81 ;  /* 0x0000002438407223 */ /* 0x020fe20000000051 */
[----:B------:R-:W-:Y:S01]  /*5640*/  FFMA R138, R66, R50, R65 ;  /* 0x00000032428a7223 */ /* 0x000fe20000000041 */
[C---:B------:R-:W-:Y:S01]  /*5650*/  FFMA R66, R56.reuse, R40, R83 ;  /* 0x0000002838427223 */ /* 0x040fe20000000053 */
[----:B------:R-:W3:Y:S01]  /*5660*/  LDS.128 R24, [R131+0x140] ;  /* 0x0001400083187984 */ /* 0x000ee20000000c00 */
[C---:B------:R-:W-:Y:S01]  /*5670*/  FFMA R142, R56.reuse, R48, R97 ;  /* 0x00000030388e7223 */ /* 0x040fe20000000061 */
[C---:B------:R-:W-:Y:S01]  /*5680*/  FFMA R138, R67.reuse, R51, R138 ;  /* 0x00000033438a7223 */ /* 0x040fe2000000008a */
[C---:B------:R-:W-:Y:S01]  /*5690*/  FFMA R136, R67.reuse, R43, R136 ;  /* 0x0000002b43887223 */ /* 0x040fe20000000088 */
[C---:B------:R-:W-:Y:S01]  /*56a0*/  FFMA R110, R67.reuse, R39, R110 ;  /* 0x00000027436e7223 */ /* 0x040fe2000000006e */
        /* <DEDUP_REMOVED lines=33> */
[----:B------:R-:W-:Y:S01]  /*58c0*/  FFMA R38, R52, R20, R101 ;  /* 0x0000001434267223 */ /* 0x000fe20000000065 */
[----:B------:R-:W-:Y:S01]  /*58d0*/  FFMA R46, R62, R46, R45 ;  /* 0x0000002e3e2e7223 */ /* 0x000fe2000000002d */
[----:B------:R-:W-:Y:S01]  /*58e0*/  FFMA R75, R63, R43, R42 ;  /* 0x0000002b3f4b7223 */ /* 0x000fe2000000002a */
[----:B---3--:R-:W-:Y:S01]  /*58f0*/  FFMA R40, R52, R24, R133 ;  /* 0x0000001834287223 */ /* 0x008fe20000000085 */
[C---:B------:R-:W-:Y:S01]  /*5900*/  FFMA R43, R53.reuse, R21, R38 ;  /* 0x00000015352b7223 */ /* 0x040fe20000000026 */
[C---:B------:R-:W-:Y:S01]  /*5910*/  FFMA R45, R53.reuse, R29, R36 ;  /* 0x0000001d352d7223 */ /* 0x040fe20000000024 */
[----:B------:R-:W-:Y:S01]  /*5920*/  FFMA R50, R62, R50, R49 ;  /* 0x000000323e327223 */ /* 0x000fe20000000031 */
[----:B------:R-:W1:Y:S01]  /*5930*/  LDS.128 R36, [R127.X4+UR5+0x1c0] ;  /* 0x0001c0057f247984 */ /* 0x000e620008004c00 */
[----:B------:R-:W-:Y:S01]  /*5940*/  FFMA R41, R53, R25, R40 ;  /* 0x0000001935297223 */ /* 0x000fe20000000028 */
[C---:B------:R-:W-:Y:S01]  /*5950*/  FFMA R42, R54.reuse, R22, R43 ;  /* 0x00000016362a7223 */ /* 0x040fe2000000002b */
[C---:B------:R-:W-:Y:S01]  /*5960*/  FFMA R40, R54.reuse, R30, R45 ;  /* 0x0000001e36287223 */ /* 0x040fe2000000002d */
[----:B------:R-:W-:Y:S01]  /*5970*/  FFMA R103, R63, R47, R46 ;  /* 0x0000002f3f677223 */ /* 0x000fe2000000002e */
[----:B------:R-:W-:Y:S01]  /*5980*/  FFMA R44, R54, R26, R41 ;  /* 0x0000001a362c7223 */ /* 0x000fe20000000029 */
[C---:B------:R-:W-:Y:S01]  /*5990*/  FFMA R101, R55.reuse, R23, R42 ;  /* 0x0000001737657223 */ /* 0x040fe2000000002a */
[C---:B------:R-:W-:Y:S01]  /*59a0*/  FFMA R91, R55.reuse, R31, R40 ;  /* 0x0000001f375b7223 */ /* 0x040fe20000000028 */
[C---:B----4-:R-:W-:Y:S01]  /*59b0*/  FFMA R42, R64.reuse, R24, R107 ;  /* 0x00000018402a7223 */ /* 0x050fe2000000006b */
[C---:B------:R-:W-:Y:S01]  /*59c0*/  FFMA R40, R64.reuse, R20, R105 ;  /* 0x0000001440287223 */ /* 0x040fe20000000069 */
[----:B------:R-:W-:Y:S01]  /*59d0*/  FFMA R133, R55, R27, R44 ;  /* 0x0000001b37857223 */ /* 0x000fe2000000002c */
[-C--:B-----5:R-:W-:Y:S01]  /*59e0*/  FFMA R44, R64, R32.reuse, R137 ;  /* 0x00000020402c7223 */ /* 0x0a0fe20000000089 */
[C---:B------:R-:W-:Y:S01]  /*59f0*/  FFMA R47, R65.reuse, R25, R42 ;  /* 0x00000019412f7223 */ /* 0x040fe2000000002a */
[C---:B------:R-:W-:Y:S01]  /*5a00*/  FFMA R49, R65.reuse, R21, R40 ;  /* 0x0000001541317223 */ /* 0x040fe20000000028 */
[----:B------:R-:W-:Y:S01]  /*5a10*/  FFMA R52, R52, R32, R135 ;  /* 0x0000002034347223 */ /* 0x000fe20000000087 */
[----:B------:R-:W3:Y:S01]  /*5a20*/  LDS.128 R40, [R127.X4+UR5+0x840] ;  /* 0x000840057f287984 */ /* 0x000ee20008004c00 */
[-C--:B------:R-:W-:Y:S01]  /*5a30*/  FFMA R45, R65, R33.reuse, R44 ;  /* 0x00000021412d7223 */ /* 0x080fe2000000002c */
[C---:B------:R-:W-:Y:S01]  /*5a40*/  FFMA R46, R66.reuse, R26, R47 ;  /* 0x0000001a422e7223 */ /* 0x040fe2000000002f */
[C---:B------:R-:W-:Y:S01]  /*5a50*/  FFMA R44, R66.reuse, R22, R49 ;  /* 0x00000016422c7223 */ /* 0x040fe20000000031 */
[----:B------:R-:W-:Y:S01]  /*5a60*/  FFMA R53, R53, R33, R52 ;  /* 0x0000002135357223 */ /* 0x000fe20000000034 */
[----:B------:R-:W-:Y:S01]  /*5a70*/  FFMA R48, R66, R34, R45 ;  /* 0x0000002242307223 */ /* 0x000fe2000000002d */
[C---:B------:R-:W-:Y:S01]  /*5a80*/  FFMA R107, R67.reuse, R27, R46 ;  /* 0x0000001b436b7223 */ /* 0x040fe2000000002e */
[----:B------:R-:W-:Y:S01]  /*5a90*/  FFMA R105, R67, R23, R44 ;  /* 0x0000001743697223 */ /* 0x000fe2000000002c */
[C---:B--2---:R-:W-:Y:S01]  /*5aa0*/  FFMA R46, R56.reuse, R24, R87 ;  /* 0x00000018382e7223 */ /* 0x044fe20000000057 */
        /* <DEDUP_REMOVED lines=13> */
[----:B------:R-:W-:Y:S01]  /*5b80*/  FFMA R52, R58, R34, R49 ;  /* 0x000000223a347223 */ /* 0x000fe20000000031 */
[C---:B------:R-:W-:Y:S01]  /*5b90*/  FFMA R87, R59.reuse, R27, R50 ;  /* 0x0000001b3b577223 */ /* 0x040fe20000000032 */
[C---:B------:R-:W-:Y:S01]  /*5ba0*/  FFMA R85, R59.reuse, R23, R48 ;  /* 0x000000173b557223 */ /* 0x040fe20000000030 */
[C---:B-1----:R-:W-:Y:S01]  /*5bb0*/  FFMA R50, R36.reuse, R24, R111 ;  /* 0x0000001824327223 */ /* 0x042fe2000000006f */
[-C--:B------:R-:W-:Y:S01]  /*5bc0*/  FFMA R141, R59, R35.reuse, R52 ;  /* 0x000000233b8d7223 */ /* 0x080fe20000000034 */
        /* <DEDUP_REMOVED lines=82> */
[C---:B--2---:R-:W-:Y:S01]  /*60f0*/  FFMA R38, R40.reuse, R24, R79 ;  /* 0x0000001828267223 */ /* 0x044fe2000000004f */
[C---:B------:R-:W-:Y:S01]  /*6100*/  FFMA R36, R40.reuse, R20, R77 ;  /* 0x0000001428247223 */ /* 0x040fe2000000004d */
[----:B------:R-:W2:Y:S01]  /*6110*/  LDS.128 R48, [R127.X4+UR5+0x1140] ;  /* 0x001140057f307984 */ /* 0x000ea20008004c00 */
[C---:B------:R-:W-:Y:S01]  /*6120*/  FFMA R74, R39.reuse, R35, R74 ;  /* 0x00000023274a7223 */ /* 0x040fe2000000004a */
[C---:B------:R-:W-:Y:S01]  /*6130*/  FFMA R72, R39.reuse, R27, R72 ;  /* 0x0000001b27487223 */ /* 0x040fe20000000048 */
[----:B------:R-:W-:Y:S01]  /*6140*/  FFMA R88, R39, R31, R88 ;  /* 0x0000001f27587223 */ /* 0x000fe20000000058 */
[C---:B------:R-:W-:Y:S01]  /*6150*/  FFMA R55, R41.reuse, R25, R38 ;  /* 0x0000001929377223 */ /* 0x040fe20000000026 */
[C---:B------:R-:W-:Y:S01]  /*6160*/  FFMA R57, R41.reuse, R21, R36 ;  /* 0x0000001529397223 */ /* 0x040fe20000000024 */
[C---:B------:R-:W-:Y:S01]  /*6170*/  FFMA R90, R40.reuse, R32, R90 ;  /* 0x00000020285a7223 */ /* 0x040fe2000000005a */
[----:B------:R-:W3:Y:S01]  /*6180*/  LDS.128 R36, [R127.X4+UR5+0x11c0] ;  /* 0x0011c0057f247984 */ /* 0x000ee20008004c00 */
[-C--:B------:R-:W-:Y:S01]  /*6190*/  FFMA R96, R40, R28.reuse, R96 ;  /* 0x0000001c28607223 */ /* 0x080fe20000000060 */
[----:B------:R-:W-:Y:S01]  /*61a0*/  FFMA R64, R64, R28, R139 ;  /* 0x0000001c40407223 */ /* 0x000fe2000000008b */
[C---:B------:R-:W-:Y:S01]  /*61b0*/  FFMA R53, R41.reuse, R33, R90 ;  /* 0x0000002129357223 */ /* 0x040fe2000000005a */
[C---:B------:R-:W-:Y:S01]  /*61c0*/  FFMA R40, R42.reuse, R22, R57 ;  /* 0x000000162a287223 */ /* 0x040fe20000000039 */
[-C--:B------:R-:W-:Y:S01]  /*61d0*/  FFMA R41, R41, R29.reuse, R96 ;  /* 0x0000001d29297223 */ /* 0x080fe20000000060 */
        /* <DEDUP_REMOVED lines=8> */
[C---:B-1----:R-:W-:Y:S01]  /*6260*/  FFMA R76, R44.reuse, R32, R76 ;  /* 0x000000202c4c7223 */ /* 0x042fe2000000004c */
[C---:B------:R-:W-:Y:S01]  /*6270*/  FFMA R70, R44.reuse, R24, R70 ;  /* 0x000000182c467223 */ /* 0x040fe20000000046 */
[----:B------:R-:W-:Y:S01]  /*6280*/  FFMA R68, R44, R20, R68 ;  /* 0x000000142c447223 */ /* 0x000fe20000000044 */
[----:B------:R-:W-:Y:S01]  /*6290*/  FFMA R66, R66, R30, R65 ;  /* 0x0000001e42427223 */ /* 0x000fe20000000041 */
[----:B------:R-:W-:Y:S01]  /*62a0*/  FFMA R98, R44, R28, R98 ;  /* 0x0000001c2c627223 */ /* 0x000fe20000000062 */
[----:B------:R-:W1:Y:S01]  /*62b0*/  LDS.128 R40, [R127.X4+UR5+0x1840] ;  /* 0x001840057f287984 */ /* 0x000e620008004c00 */
[C---:B------:R-:W-:Y:S01]  /*62c0*/  FFMA R53, R45.reuse, R33, R76 ;  /* 0x000000212d357223 */ /* 0x040fe2000000004c */
[C---:B------:R-:W-:Y:S01]  /*62d0*/  FFMA R55, R45.reuse, R25, R70 ;  /* 0x000000192d377223 */ /* 0x040fe20000000046 */
[C---:B------:R-:W-:Y:S01]  /*62e0*/  FFMA R57, R45.reuse, R21, R68 ;  /* 0x000000152d397223 */ /* 0x040fe20000000044 */
[----:B------:R-:W-:Y:S01]  /*62f0*/  FFMA R45, R45, R29, R98 ;  /* 0x0000001d2d2d7223 */ /* 0x000fe20000000062 */
[----:B------:R-:W-:Y:S01]  /*6300*/  FFMA R139, R67, R31, R66 ;  /* 0x0000001f438b7223 */ /* 0x000fe20000000042 */
[C---:B------:R-:W-:Y:S01]  /*6310*/  FFMA R76, R46.reuse, R34, R53 ;  /* 0x000000222e4c7223 */ /* 0x040fe20000000035 */
[----:B------:R-:W4:Y:S01]  /*6320*/  LDS.128 R64, [R127.X4+UR5+0x18c0] ;  /* 0x0018c0057f407984 */ /* 0x000f220008004c00 */
        /* <DEDUP_REMOVED lines=8> */
[----:B------:R-:W-:Y:S01]  /*63b0*/  FFMA R98, R47, R31, R98 ;  /* 0x0000001f2f627223 */ /* 0x000fe20000000062 */
[C---:B------:R-:W-:Y:S01]  /*63c0*/  FFMA R78, R48.reuse, R20, R78 ;  /* 0x00000014304e7223 */ /* 0x040fe2000000004e */
[C---:B------:R-:W-:Y:S01]  /*63d0*/  FFMA R45, R49.reuse, R33, R86 ;  /* 0x00000021312d7223 */ /* 0x040fe20000000056 */
[----:B------:R-:W-:Y:S01]  /*63e0*/  FFMA R47, R49, R25, R84 ;  /* 0x00000019312f7223 */ /* 0x000fe20000000054 */
[----:B------:R-:W-:Y:S01]  /*63f0*/  FFMA R92, R48, R28, R92 ;  /* 0x0000001c305c7223 */ /* 0x000fe2000000005c */
[C---:B---3--:R-:W-:Y:S01]  /*6400*/  FFMA R94, R36.reuse, R32, R94 ;  /* 0x00000020245e7223 */ /* 0x048fe2000000005e */
[----:B------:R-:W-:Y:S01]  /*6410*/  FFMA R82, R36, R24, R82 ;  /* 0x0000001824527223 */ /* 0x000fe20000000052 */
[C---:B------:R-:W-:Y:S01]  /*6420*/  FFMA R86, R50.reuse, R34, R45 ;  /* 0x0000002232567223 */ /* 0x040fe2000000002d */
[----:B------:R-:W-:Y:S01]  /*6430*/  FFMA R84, R50, R26, R47 ;  /* 0x0000001a32547223 */ /* 0x000fe2000000002f */
[C---:B------:R-:W-:Y:S01]  /*6440*/  FFMA R45, R37.reuse, R33, R94 ;  /* 0x00000021252d7223 */ /* 0x040fe2000000005e */
[----:B------:R-:W-:Y:S01]  /*6450*/  FFMA R47, R37, R25, R82 ;  /* 0x00000019252f7223 */ /* 0x000fe20000000052 */
[C---:B------:R-:W-:Y:S01]  /*6460*/  FFMA R53, R49.reuse, R21, R78 ;  /* 0x0000001531357223 */ /* 0x040fe2000000004e */
[-C--:B------:R-:W-:Y:S01]  /*6470*/  FFMA R49, R49, R29.reuse, R92 ;  /* 0x0000001d31317223 */ /* 0x080fe2000000005c */
[C---:B------:R-:W-:Y:S01]  /*6480*/  FFMA R94, R38.reuse, R34, R45 ;  /* 0x00000022265e7223 */ /* 0x040fe2000000002d */
[----:B------:R-:W-:Y:S01]  /*6490*/  FFMA R82, R38, R26, R47 ;  /* 0x0000001a26527223 */ /* 0x000fe2000000002f */
[C---:B------:R-:W-:Y:S01]  /*64a0*/  FFMA R100, R36.reuse, R28, R100 ;  /* 0x0000001c24647223 */ /* 0x040fe20000000064 */
[----:B------:R-:W2:Y:S01]  /*64b0*/  LDS.128 R44, [R127.X4+UR5+0x1940] ;  /* 0x001940057f2c7984 */ /* 0x000ea20008004c00 */
[----:B------:R-:W-:Y:S01]  /*64c0*/  FFMA R80, R36, R20, R80 ;  /* 0x0000001424507223 */ /* 0x000fe20000000050 */
[-C--:B------:R-:W-:Y:S01]  /*64d0*/  FFMA R92, R50, R30.reuse, R49 ;  /* 0x0000001e325c7223 */ /* 0x080fe20000000031 */
[----:B------:R-:W-:Y:S01]  /*64e0*/  FFMA R49, R37, R29, R100 ;  /* 0x0000001d25317223 */ /* 0x000fe20000000064 */
[----:B------:R-:W-:Y:S01]  /*64f0*/  FFMA R94, R39, R35, R94 ;  /* 0x00000023275e7223 */ /* 0x000fe2000000005e */
[----:B------:R-:W-:Y:S01]  /*6500*/  FFMA R37, R37, R21, R80 ;  /* 0x0000001525257223 */ /* 0x000fe20000000050 */
[C---:B------:R-:W-:Y:S01]  /*6510*/  FFMA R82, R39.reuse, R27, R82 ;  /* 0x0000001b27527223 */ /* 0x040fe20000000052 */
[----:B------:R-:W-:Y:S01]  /*6520*/  FFMA R100, R38, R30, R49 ;  /* 0x0000001e26647223 */ /* 0x000fe20000000031 */
[----:B-1----:R-:W-:Y:S01]  /*6530*/  FFMA R108, R40, R28, R108 ;  /* 0x0000001c286c7223 */ /* 0x002fe2000000006c */
[----:B------:R-:W-:Y:S01]  /*6540*/  FFMA R80, R38, R22, R37 ;  /* 0x0000001626507223 */ /* 0x000fe20000000025 */
[C---:B------:R-:W-:Y:S01]  /*6550*/  FFMA R106, R40.reuse, R32, R106 ;  /* 0x00000020286a7223 */ /* 0x040fe2000000006a */
[C---:B------:R-:W-:Y:S01]  /*6560*/  FFMA R104, R40.reuse, R24, R104 ;  /* 0x0000001828687223 */ /* 0x040fe20000000068 */
[----:B------:R-:W-:Y:S01]  /*6570*/  FFMA R102, R40, R20, R102 ;  /* 0x0000001428667223 */ /* 0x000fe20000000066 */
[C---:B------:R-:W-:Y:S01]  /*6580*/  FFMA R80, R39.reuse, R23, R80 ;  /* 0x0000001727507223 */ /* 0x040fe20000000050 */
[----:B------:R-:W-:Y:S01]  /*6590*/  FFMA R100, R39, R31, R100 ;  /* 0x0000001f27647223 */ /* 0x000fe20000000064 */
[----:B------:R-:W1:Y:S01]  /*65a0*/  LDS.128 R60, [R127.X4+UR5+0x19c0] ;  /* 0x0019c0057f3c7984 */ /* 0x000e620008004c00 */
        /* <DEDUP_REMOVED lines=27> */
[----:B------:R-:W-:Y:S01]  /*6760*/  LDS.128 R40, [R127.X4+UR5+0x50] ;  /* 0x000050057f287984 */ /* 0x000fe20008004c00 */
[----:B------:R-:W-:Y:S01]  /*6770*/  FFMA R65, R65, R33, R138 ;  /* 0x0000002141417223 */ /* 0x000fe2000000008a */
[C---:B--2---:R-:W-:Y:S01]  /*6780*/  FFMA R64, R44.reuse, R20, R81 ;  /* 0x000000142c407223 */ /* 0x044fe20000000051 */
[----:B------:R-:W-:Y:S01]  /*6790*/  FFMA R142, R44, R32, R97 ;  /* 0x000000202c8e7223 */ /* 0x000fe20000000061 */
[----:B------:R-:W2:Y:S01]  /*67a0*/  LDS.128 R36, [R131+0x50] ;  /* 0x0000500083247984 */ /* 0x000ea20000000c00 */
[----:B------:R-:W-:Y:S01]  /*67b0*/  FFMA R138, R66, R34, R65 ;  /* 0x00000022428a7223 */ /* 0x000fe20000000041 */
[C---:B------:R-:W-:Y:S01]  /*67c0*/  FFMA R66, R44.reuse, R24, R83 ;  /* 0x000000182c427223 */ /* 0x040fe20000000053 */
[C---:B------:R-:W-:Y:S01]  /*67d0*/  FFMA R136, R67.reuse, R27, R136 ;  /* 0x0000001b43887223 */ /* 0x040fe20000000088 */
[----:B------:R-:W3:Y:S01]  /*67e0*/  LDS.128 R48, [R131+0xd0] ;  /* 0x0000d00083307984 */ /* 0x000ee20000000c00 */
[C---:B------:R-:W-:Y:S01]  /*67f0*/  FFMA R138, R67.reuse, R35, R138 ;  /* 0x00000023438a7223 */ /* 0x040fe2000000008a */
[C---:B------:R-:W-:Y:S01]  /*6800*/  FFMA R110, R67.reuse, R23, R110 ;  /* 0x00000017436e7223 */ /* 0x040fe2000000006e */
[----:B------:R-:W-:Y:S01]  /*6810*/  FFMA R140, R67, R31, R140 ;  /* 0x0000001f438c7223 */ /* 0x000fe2000000008c */
[----:B------:R-:W4:Y:S01]  /*6820*/  LDS.128 R52, [R131+0x150] ;  /* 0x0001500083347984 */ /* 0x000f220000000c00 */
[C---:B------:R-:W-:Y:S01]  /*6830*/  FFMA R83, R45.reuse, R25, R66 ;  /* 0x000000192d537223 */ /* 0x040fe20000000042 */
[----:B------:R-:W-:Y:S01]  /*6840*/  FFMA R97, R45, R21, R64 ;  /* 0x000000152d617223 */ /* 0x000fe20000000040 */
[----:B------:R-:W-:Y:S01]  /*6850*/  FFMA R44, R44, R28, R99 ;  /* 0x0000001c2c2c7223 */ /* 0x000fe20000000063 */
[----:B------:R-:W5:Y:S01]  /*6860*/  LDS.128 R64, [R127.X4+UR5+0xd0] ;  /* 0x0000d0057f407984 */ /* 0x000f620008004c00 */
[----:B------:R-:W-:Y:S01]  /*6870*/  FFMA R143, R59, R31, R58 ;  /* 0x0000001f3b8f7223 */ /* 0x000fe2000000003a */
[C---:B------:R-:W-:Y:S01]  /*6880*/  FFMA R81, R45.reuse, R33, R142 ;  /* 0x000000212d517223 */ /* 0x040fe2000000008e */
[----:B------:R-:W-:Y:S01]  /*6890*/  FFMA R45, R45, R29, R44 ;  /* 0x0000001d2d2d7223 */ /* 0x000fe2000000002c */
[----:B------:R-:W5:Y:S01]  /*68a0*/  LDS.128 R56, [R131+0x1d0] ;  /* 0x0001d00083387984 */ /* 0x000f620000000c00 */
        /* <DEDUP_REMOVED lines=25> */
[----:B------:R-:W-:Y:S01]  /*6a40*/  FFMA R73, R63, R35, R34 ;  /* 0x000000233f497223 */ /* 0x000fe20000000022 */
[C---:B---3--:R-:W-:Y:S01]  /*6a50*/  FFMA R22, R40.reuse, R48, R101 ;  /* 0x0000003028167223 */ /* 0x048fe20000000065 */
[C---:B------:R-:W-:Y:S01]  /*6a60*/  FFMA R29, R41.reuse, R37, R20 ;  /* 0x00000025291d7223 */ /* 0x040fe20000000014 */
[----:B------:R-:W-:Y:S01]  /*6a70*/  LDS.128 R60, [R127.X4+UR5+0x19d0] ;  /* 0x0019d0057f3c7984 */ /* 0x000fe20008004c00 */
[----:B----4-:R-:W-:Y:S01]  /*6a80*/  FFMA R24, R40, R52, R133 ;  /* 0x0000003428187223 */ /* 0x010fe20000000085 */
[----:B------:R-:W-:-:S02]  /*6a90*/  FFMA R27, R41, R49, R22 ;  /* 0x00000031291b7223 */ /* 0x000fc40000000016 */
[----:B------:R-:W2:Y:S01]  /*6aa0*/  LDS.128 R20, [R127.X4+UR5+0x1d0] ;  /* 0x0001d0057f147984 */ /* 0x000ea20008004c00 */
[----:B------:R-:W-:Y:S01]  /*6ab0*/  FFMA R25, R41, R53, R24 ;  /* 0x0000003529197223 */ /* 0x000fe20000000018 */
[C---:B------:R-:W-:Y:S01]  /*6ac0*/  FFMA R24, R42.reuse, R38, R29 ;  /* 0x000000262a187223 */ /* 0x040fe2000000001d */
[C---:B------:R-:W-:Y:S02]  /*6ad0*/  FFMA R26, R42.reuse, R50, R27 ;  /* 0x000000322a1a7223 */ /* 0x040fe4000000001b */
[----:B------:R-:W-:Y:S01]  /*6ae0*/  FFMA R28, R42, R54, R25 ;  /* 0x000000362a1c7223 */ /* 0x000fe20000000019 */
[C---:B------:R-:W-:Y:S01]  /*6af0*/  FFMA R91, R43.reuse, R39, R24 ;  /* 0x000000272b5b7223 */ /* 0x040fe20000000018 */
[C---:B------:R-:W-:Y:S01]  /*6b00*/  FFMA R101, R43.reuse, R51, R26 ;  /* 0x000000332b657223 */ /* 0x040fe2000000001a */
[C---:B-----5:R-:W-:Y:S01]  /*6b10*/  FFMA R26, R64.reuse, R52, R107 ;  /* 0x00000034401a7223 */ /* 0x060fe2000000006b */
[C---:B------:R-:W-:Y:S01]  /*6b20*/  FFMA R24, R64.reuse, R48, R105 ;  /* 0x0000003040187223 */ /* 0x040fe20000000069 */
[----:B------:R-:W-:Y:S01]  /*6b30*/  FFMA R133, R43, R55, R28 ;  /* 0x000000372b857223 */ /* 0x000fe2000000001c */
[-C--:B------:R-:W-:Y:S01]  /*6b40*/  FFMA R28, R64, R56.reuse, R137 ;  /* 0x00000038401c7223 */ /* 0x080fe20000000089 */
        /* <DEDUP_REMOVED lines=10> */
[C---:B------:R-:W-:Y:S01]  /*6bf0*/  FFMA R105, R67.reuse, R51, R28 ;  /* 0x0000003343697223 */ /* 0x040fe2000000001c */
[C---:B-1----:R-:W-:Y:S01]  /*6c00*/  FFMA R30, R44.reuse, R52, R87 ;  /* 0x000000342c1e7223 */ /* 0x042fe20000000057 */
        /* <DEDUP_REMOVED lines=79> */
[----:B------:R-:W2:Y:S01]  /*7100*/  LDS.128 R28, [R127.X4+UR5+0x10d0] ;  /* 0x0010d0057f1c7984 */ /* 0x000ea20008004c00 */
        /* <DEDUP_REMOVED lines=19> */
[C---:B-1----:R-:W-:Y:S01]  /*7240*/  FFMA R22, R24.reuse, R52, R79 ;  /* 0x0000003418167223 */ /* 0x042fe2000000004f */
[C---:B------:R-:W-:Y:S01]  /*7250*/  FFMA R20, R24.reuse, R48, R77 ;  /* 0x0000003018147223 */ /* 0x040fe2000000004d */
[----:B------:R-:W1:Y:S01]  /*7260*/  LDS.128 R32, [R127.X4+UR5+0x1150] ;  /* 0x001150057f207984 */ /* 0x000e620008004c00 */
        /* <DEDUP_REMOVED lines=20> */
[C---:B--2---:R-:W-:Y:S01]  /*73b0*/  FFMA R76, R28.reuse, R56, R76 ;  /* 0x000000381c4c7223 */ /* 0x044fe2000000004c */
[C---:B------:R-:W-:Y:S01]  /*73c0*/  FFMA R70, R28.reuse, R52, R70 ;  /* 0x000000341c467223 */ /* 0x040fe20000000046 */
[----:B------:R-:W-:Y:S01]  /*73d0*/  FFMA R68, R28, R48, R68 ;  /* 0x000000301c447223 */ /* 0x000fe20000000044 */
[----:B------:R-:W-:Y:S01]  /*73e0*/  FFMA R66, R66, R38, R65 ;  /* 0x0000002642427223 */ /* 0x000fe20000000041 */
        /* <DEDUP_REMOVED lines=15> */
[C---:B-1----:R-:W-:Y:S01]  /*74e0*/  FFMA R86, R32.reuse, R56, R86 ;  /* 0x0000003820567223 */ /* 0x042fe20000000056 */
        /* <DEDUP_REMOVED lines=17> */
[----:B------:R-:W1:Y:S01]  /*7600*/  LDS.128 R28, [R127.X4+UR5+0x1950] ;  /* 0x001950057f1c7984 */ /* 0x000e620008004c00 */
[----:B------:R-:W-:Y:S01]  /*7610*/  FFMA R80, R20, R48, R80 ;  /* 0x0000003014507223 */ /* 0x000fe20000000050 */
[-C--:B------:R-:W-:Y:S01]  /*7620*/  FFMA R92, R34, R38.reuse, R33 ;  /* 0x00000026225c7223 */ /* 0x080fe20000000021 */
[----:B------:R-:W-:Y:S01]  /*7630*/  FFMA R33, R21, R37, R100 ;  /* 0x0000002515217223 */ /* 0x000fe20000000064 */
[----:B------:R-:W-:Y:S01]  /*7640*/  FFMA R94, R23, R59, R94 ;  /* 0x0000003b175e7223 */ /* 0x000fe2000000005e */
[----:B------:R-:W-:Y:S01]  /*7650*/  FFMA R21, R21, R49, R80 ;  /* 0x0000003115157223 */ /* 0x000fe20000000050 */
[C---:B------:R-:W-:Y:S01]  /*7660*/  FFMA R82, R23.reuse, R55, R82 ;  /* 0x0000003717527223 */ /* 0x040fe20000000052 */
[----:B------:R-:W-:Y:S01]  /*7670*/  FFMA R100, R22, R38, R33 ;  /* 0x0000002616647223 */ /* 0x000fe20000000021 */
[----:B--2---:R-:W-:Y:S01]  /*7680*/  FFMA R108, R24, R36, R108 ;  /* 0x00000024186c7223 */ /* 0x004fe2000000006c */
        /* <DEDUP_REMOVED lines=30> */
[C---:B------:R-:W-:Y:S01]  /*7870*/  FFMA R140, R66.reuse, R38, R25 ;  /* 0x00000026428c7223 */ /* 0x040fe20000000019 */
[C---:B------:R-:W-:Y:S01]  /*7880*/  FFMA R110, R66.reuse, R50, R23 ;  /* 0x00000032426e7223 */ /* 0x040fe20000000017 */
[----:B------:R-:W-:Y:S01]  /*7890*/  FFMA R136, R66, R54, R21 ;  /* 0x0000003642887223 */ /* 0x000fe20000000015 */
[----:B------:R-:W-:Y:S01]  /*78a0*/  FFMA R143, R47, R39, R46 ;  /* 0x000000272f8f7223 */ /* 0x000fe2000000002e */
[----:B------:R-:W-:Y:S01]  /*78b0*/  LDS.128 R20, [R127.X4+UR5+0x60] ;  /* 0x000060057f147984 */ /* 0x000fe20008004c00 */
[----:B------:R-:W-:Y:S01]  /*78c0*/  FFMA R65, R65, R57, R138 ;  /* 0x0000003941417223 */ /* 0x000fe2000000008a */
[C---:B-1----:R-:W-:Y:S01]  /*78d0*/  FFMA R64, R28.reuse, R48, R81 ;  /* 0x000000301c407223 */ /* 0x042fe20000000051 */
        /* <DEDUP_REMOVED lines=50> */
[C---:B------:R-:W-:Y:S01]  /*7c00*/  FFMA R160, R22.reuse, R34, R49 ;  /* 0x0000002216a07223 */ /* 0x040fe20000000031 */
[----:B------:R-:W1:Y:S01]  /*7c10*/  LDS.128 R36, [R127.X4+UR5+0x1e0] ;  /* 0x0001e0057f247984 */ /* 0x000e620008004c00 */
[----:B------:R-:W-:Y:S01]  /*7c20*/  FFMA R21, R21, R45, R20 ;  /* 0x0000002d15157223 */ /* 0x000fe20000000014 */
[----:B------:R-:W-:Y:S01]  /*7c30*/  FFMA R156, R22, R42, R53 ;  /* 0x0000002a169c7223 */ /* 0x000fe20000000035 */
[----:B-----5:R-:W-:Y:S01]  /*7c40*/  FFMA R20, R64, R24, R105 ;  /* 0x0000001840147223 */ /* 0x020fe20000000069 */
[C---:B------:R-:W-:Y:S01]  /*7c50*/  FFMA R158, R23.reuse, R27, R158 ;  /* 0x0000001b179e7223 */ /* 0x040fe2000000009e */
        /* <DEDUP_REMOVED lines=10> */
[-C--:B------:R-:W-:Y:S01]  /*7d00*/  FFMA R49, R65, R45.reuse, R48 ;  /* 0x0000002d41317223 */ /* 0x080fe20000000030 */
        /* <DEDUP_REMOVED lines=9> */
[C---:B------:R-:W-:Y:S01]  /*7da0*/  FFMA R154, R66.reuse, R46, R49 ;  /* 0x0000002e429a7223 */ /* 0x040fe20000000031 */
[----:B------:R-:W-:Y:S01]  /*7db0*/  FFMA R152, R66, R34, R51 ;  /* 0x0000002242987223 */ /* 0x000fe20000000033 */
[C---:B------:R-:W-:Y:S01]  /*7dc0*/  FFMA R150, R30.reuse, R46, R53 ;  /* 0x0000002e1e967223 */ /* 0x040fe20000000035 */
[----:B------:R-:W3:Y:S01]  /*7dd0*/  LDS.128 R48, [R127.X4+UR5+0x8e0] ;  /* 0x0008e0057f307984 */ /* 0x000ee20008004c00 */
[C---:B------:R-:W-:Y:S01]  /*7de0*/  FFMA R148, R30.reuse, R34, R55 ;  /* 0x000000221e947223 */ /* 0x040fe20000000037 */
[C---:B------:R-:W-:Y:S01]  /*7df0*/  FFMA R146, R30.reuse, R26, R57 ;  /* 0x0000001a1e927223 */ /* 0x040fe20000000039 */
[-C--:B------:R-:W-:Y:S01]  /*7e00*/  FFMA R30, R30, R42.reuse, R29 ;  /* 0x0000002a1e1e7223 */ /* 0x080fe2000000001d */
        /* <DEDUP_REMOVED lines=52> */
[----:B------:R-:W3:Y:S01]  /*8150*/  LDS.128 R20, [R127.X4+UR5+0x1060] ;  /* 0x001060057f147984 */ /* 0x000ee20008004c00 */
[C---:B------:R-:W-:Y:S01]  /*8160*/  FFMA R54, R50.reuse, R46, R53 ;  /* 0x0000002e32367223 */ /* 0x040fe20000000035 */
[C---:B------:R-:W-:Y:S01]  /*8170*/  FFMA R52, R50.reuse, R34, R55 ;  /* 0x0000002232347223 */ /* 0x040fe20000000037 */
[----:B------:R-:W-:Y:S01]  /*8180*/  FFMA R166, R50, R42, R49 ;  /* 0x0000002a32a67223 */ /* 0x000fe20000000031 */
[-C--:B------:R-:W-:Y:S01]  /*8190*/  FFMA R65, R51, R27.reuse, R48 ;  /* 0x0000001b33417223 */ /* 0x080fe20000000030 */
        /* <DEDUP_REMOVED lines=13> */
[----:B------:R-:W-:Y:S01]  /*8270*/  FFMA R29, R29, R41, R28 ;  /* 0x000000291d1d7223 */ /* 0x000fe2000000001c */
[----:B------:R-:W-:Y:S01]  /*8280*/  FFMA R28, R30, R26, R57 ;  /* 0x0000001a1e1c7223 */ /* 0x000fe20000000039 */
[C---:B--2---:R-:W-:Y:S01]  /*8290*/  FFMA R74, R36.reuse, R44, R74 ;  /* 0x0000002c244a7223 */ /* 0x044fe2000000004a */
[----:B------:R-:W-:Y:S01]  /*82a0*/  FFMA R72, R36, R32, R72 ;  /* 0x0000002024487223 */ /* 0x000fe20000000048 */
[----:B------:R-:W-:Y:S01]  /*82b0*/  FFMA R54, R30, R46, R53 ;  /* 0x0000002e1e367223 */ /* 0x000fe20000000035 */
[----:B------:R-:W-:Y:S01]  /*82c0*/  FFMA R93, R31, R27, R28 ;  /* 0x0000001b1f5d7223 */ /* 0x000fe2000000001c */
[----:B------:R-:W-:Y:S01]  /*82d0*/  FFMA R28, R36, R24, R165 ;  /* 0x00000018241c7223 */ /* 0x000fe200000000a5 */
[----:B------:R-:W-:Y:S01]  /*82e0*/  FFMA R164, R30, R42, R29 ;  /* 0x0000002a1ea47223 */ /* 0x000fe2000000001d */
[C---:B------:R-:W-:Y:S01]  /*82f0*/  FFMA R53, R37.reuse, R45, R74 ;  /* 0x0000002d25357223 */ /* 0x040fe2000000004a */
[----:B------:R-:W-:Y:S01]  /*8300*/  FFMA R55, R37, R33, R72 ;  /* 0x0000002125377223 */ /* 0x000fe20000000048 */
[C---:B------:R-:W-:Y:S01]  /*8310*/  FFMA R155, R31.reuse, R47, R54 ;  /* 0x0000002f1f9b7223 */ /* 0x040fe20000000036 */
[C---:B------:R-:W-:Y:S01]  /*8320*/  FFMA R95, R31.reuse, R35, R52 ;  /* 0x000000231f5f7223 */ /* 0x040fe20000000034 */
[----:B------:R-:W-:Y:S01]  /*8330*/  FFMA R164, R31, R43, R164 ;  /* 0x0000002b1fa47223 */ /* 0x000fe200000000a4 */
[----:B------:R-:W-:Y:S01]  /*8340*/  FFMA R57, R37, R25, R28 ;  /* 0x0000001925397223 */ /* 0x000fe2000000001c */
[C---:B------:R-:W-:Y:S01]  /*8350*/  FFMA R54, R38.reuse, R46, R53 ;  /* 0x0000002e26367223 */ /* 0x040fe20000000035 */
[----:B------:R-:W-:Y:S01]  /*8360*/  FFMA R52, R38, R34, R55 ;  /* 0x0000002226347223 */ /* 0x000fe20000000037 */
[----:B------:R-:W2:Y:S01]  /*8370*/  LDS.128 R28, [R127.X4+UR5+0x1160] ;  /* 0x001160057f1c7984 */ /* 0x000ea20008004c00 */
[----:B------:R-:W-:Y:S01]  /*8380*/  FFMA R88, R36, R40, R88 ;  /* 0x0000002824587223 */ /* 0x000fe20000000058 */
[C---:B------:R-:W-:Y:S01]  /*8390*/  FFMA R153, R39.reuse, R47, R54 ;  /* 0x0000002f27997223 */ /* 0x040fe20000000036 */
[----:B------:R-:W-:Y:S01]  /*83a0*/  FFMA R151, R39, R35, R52 ;  /* 0x0000002327977223 */ /* 0x000fe20000000034 */
[----:B------:R-:W-:Y:S01]  /*83b0*/  FFMA R36, R38, R26, R57 ;  /* 0x0000001a26247223 */ /* 0x000fe20000000039 */
[----:B------:R-:W4:Y:S01]  /*83c0*/  LDS.128 R52, [R127.X4+UR5+0x11e0] ;  /* 0x0011e0057f347984 */ /* 0x000f220008004c00 */
[----:B------:R-:W-:Y:S01]  /*83d0*/  FFMA R37, R37, R41, R88 ;  /* 0x0000002925257223 */ /* 0x000fe20000000058 */
[C---:B---3--:R-:W-:Y:S01]  /*83e0*/  FFMA R90, R20.reuse, R44, R90 ;  /* 0x0000002c145a7223 */ /* 0x048fe2000000005a */
        /* <DEDUP_REMOVED lines=23> */
[----:B------:R-:W1:Y:S01]  /*8560*/  LDS.128 R56, [R127.X4+UR5+0x1860] ;  /* 0x001860057f387984 */ /* 0x000e620008004c00 */
        /* <DEDUP_REMOVED lines=8> */
[----:B------:R-:W3:Y:S01]  /*85f0*/  LDS.128 R20, [R127.X4+UR5+0x18e0] ;  /* 0x0018e0057f147984 */ /* 0x000ee20008004c00 */
[C---:B--2---:R-:W-:Y:S01]  /*8600*/  FFMA R86, R28.reuse, R44, R86 ;  /* 0x0000002c1c567223 */ /* 0x044fe20000000056 */
[C---:B------:R-:W-:Y:S01]  /*8610*/  FFMA R84, R28.reuse, R32, R84 ;  /* 0x000000201c547223 */ /* 0x040fe20000000054 */
[----:B------:R-:W-:Y:S01]  /*8620*/  FFMA R78, R28, R24, R78 ;  /* 0x000000181c4e7223 */ /* 0x000fe2000000004e */
[----:B------:R-:W-:Y:S01]  /*8630*/  FFMA R50, R50, R42, R49 ;  /* 0x0000002a32327223 */ /* 0x000fe20000000031 */
[C---:B------:R-:W-:Y:S01]  /*8640*/  FFMA R37, R29.reuse, R45, R86 ;  /* 0x0000002d1d257223 */ /* 0x040fe20000000056 */
[C---:B------:R-:W-:Y:S01]  /*8650*/  FFMA R39, R29.reuse, R33, R84 ;  /* 0x000000211d277223 */ /* 0x040fe20000000054 */
[----:B------:R-:W-:Y:S01]  /*8660*/  FFMA R49, R29, R25, R78 ;  /* 0x000000191d317223 */ /* 0x000fe2000000004e */
[-C--:B----4-:R-:W-:Y:S01]  /*8670*/  FFMA R100, R52, R40.reuse, R100 ;  /* 0x0000002834647223 */ /* 0x090fe20000000064 */
        /* <DEDUP_REMOVED lines=8> */
[----:B------:R-:W-:Y:S01]  /*8700*/  FFMA R135, R31, R27, R28 ;  /* 0x0000001b1f877223 */ /* 0x000fe2000000001c */
[----:B------:R-:W-:Y:S01]  /*8710*/  FFMA R28, R54, R42, R37 ;  /* 0x0000002a361c7223 */ /* 0x000fe20000000025 */
[----:B------:R-:W-:Y:S01]  /*8720*/  FFMA R29, R29, R41, R92 ;  /* 0x000000291d1d7223 */ /* 0x000fe2000000005c */
[----:B------:R-:W2:Y:S01]  /*8730*/  LDS.128 R36, [R127.X4+UR5+0x1960] ;  /* 0x001960057f247984 */ /* 0x000ea20008004c00 */
[C---:B------:R-:W-:Y:S01]  /*8740*/  FFMA R94, R52.reuse, R44, R94 ;  /* 0x0000002c345e7223 */ /* 0x040fe2000000005e */
[----:B------:R-:W-:Y:S01]  /*8750*/  FFMA R82, R52, R32, R82 ;  /* 0x0000002034527223 */ /* 0x000fe20000000052 */
[----:B------:R-:W-:Y:S01]  /*8760*/  FFMA R30, R30, R42, R29 ;  /* 0x0000002a1e1e7223 */ /* 0x000fe2000000001d */
[----:B------:R-:W-:Y:S01]  /*8770*/  FFMA R80, R52, R24, R80 ;  /* 0x0000001834507223 */ /* 0x000fe20000000050 */
[----:B------:R-:W-:Y:S01]  /*8780*/  FFMA R29, R53, R45, R94 ;  /* 0x0000002d351d7223 */ /* 0x000fe2000000005e */
[-C--:B------:R-:W-:Y:S01]  /*8790*/  FFMA R161, R55, R43.reuse, R28 ;  /* 0x0000002b37a17223 */ /* 0x080fe2000000001c */
[----:B------:R-:W-:Y:S01]  /*87a0*/  FFMA R163, R31, R43, R30 ;  /* 0x0000002b1fa37223 */ /* 0x000fe2000000001e */
[C---:B------:R-:W-:Y:S01]  /*87b0*/  FFMA R31, R53.reuse, R33, R82 ;  /* 0x00000021351f7223 */ /* 0x040fe20000000052 */
[----:B------:R-:W-:Y:S01]  /*87c0*/  FFMA R53, R53, R25, R80 ;  /* 0x0000001935357223 */ /* 0x000fe20000000050 */
[----:B------:R-:W-:Y:S01]  /*87d0*/  FFMA R48, R54, R46, R29 ;  /* 0x0000002e36307223 */ /* 0x000fe2000000001d */
[----:B-1----:R-:W-:Y:S01]  /*87e0*/  FFMA R108, R56, R40, R108 ;  /* 0x00000028386c7223 */ /* 0x002fe2000000006c */
[C---:B------:R-:W-:Y:S01]  /*87f0*/  FFMA R30, R54.reuse, R34, R31 ;  /* 0x00000022361e7223 */ /* 0x040fe2000000001f */
[----:B------:R-:W-:Y:S01]  /*8800*/  FFMA R54, R54, R26, R53 ;  /* 0x0000001a36367223 */ /* 0x000fe20000000035 */
[C---:B------:R-:W-:Y:S01]  /*8810*/  FFMA R106, R56.reuse, R44, R106 ;  /* 0x0000002c386a7223 */ /* 0x040fe2000000006a */
[C---:B------:R-:W-:Y:S01]  /*8820*/  FFMA R104, R56.reuse, R32, R104 ;  /* 0x0000002038687223 */ /* 0x040fe20000000068 */
[C---:B------:R-:W-:Y:S01]  /*8830*/  FFMA R133, R55.reuse, R47, R48 ;  /* 0x0000002f37857223 */ /* 0x040fe20000000030 */
[C---:B------:R-:W-:Y:S01]  /*8840*/  FFMA R87, R55.reuse, R35, R30 ;  /* 0x0000002337577223 */ /* 0x040fe2000000001e */
[----:B------:R-:W-:Y:S01]  /*8850*/  FFMA R85, R55, R27, R54 ;  /* 0x0000001b37557223 */ /* 0x000fe20000000036 */
[-C--:B------:R-:W-:Y:S01]  /*8860*/  FFMA R102, R56, R24.reuse, R102 ;  /* 0x0000001838667223 */ /* 0x080fe20000000066 */
[----:B------:R-:W1:Y:S01]  /*8870*/  LDS.128 R52, [R127.X4+UR5+0x19e0] ;  /* 0x0019e0057f347984 */ /* 0x000e620008004c00 */
[C---:B------:R-:W-:Y:S01]  /*8880*/  FFMA R49, R57.reuse, R41, R108 ;  /* 0x0000002939317223 */ /* 0x040fe2000000006c */
[C---:B------:R-:W-:Y:S01]  /*8890*/  FFMA R29, R57.reuse, R45, R106 ;  /* 0x0000002d391d7223 */ /* 0x040fe2000000006a */
[C---:B------:R-:W-:Y:S01]  /*88a0*/  FFMA R31, R57.reuse, R33, R104 ;  /* 0x00000021391f7223 */ /* 0x040fe20000000068 */
[-C--:B------:R-:W-:Y:S01]  /*88b0*/  FFMA R57, R57, R25.reuse, R102 ;  /* 0x0000001939397223 */ /* 0x080fe20000000066 */
[C---:B---3--:R-:W-:Y:S01]  /*88c0*/  FFMA R110, R20.reuse, R24, R110 ;  /* 0x00000018146e7223 */ /* 0x048fe2000000006e */
[----:B------:R-:W-:Y:S01]  /*88d0*/  FFMA R136, R20, R32, R136 ;  /* 0x0000002014887223 */ /* 0x000fe20000000088 */
[C---:B------:R-:W-:Y:S01]  /*88e0*/  FFMA R28, R58.reuse, R42, R49 ;  /* 0x0000002a3a1c7223 */ /* 0x040fe20000000031 */
[C---:B------:R-:W-:Y:S01]  /*88f0*/  FFMA R48, R58.reuse, R46, R29 ;  /* 0x0000002e3a307223 */ /* 0x040fe2000000001d */
[----:B------:R-:W-:Y:S01]  /*8900*/  FFMA R30, R58, R34, R31 ;  /* 0x000000223a1e7223 */ /* 0x000fe2000000001f */
[----:B------:R-:W-:Y:S01]  /*8910*/  FFMA R140, R20, R40, R140 ;  /* 0x00000028148c7223 */ /* 0x000fe2000000008c */
[----:B------:R-:W-:Y:S01]  /*8920*/  FFMA R58, R58, R26, R57 ;  /* 0x0000001a3a3a7223 */ /* 0x000fe20000000039 */
[----:B------:R-:W-:Y:S01]  /*8930*/  FFMA R138, R20, R44, R138 ;  /* 0x0000002c148a7223 */ /* 0x000fe2000000008a */
[C---:B------:R-:W-:Y:S01]  /*8940*/  FFMA R31, R21.reuse, R25, R110 ;  /* 0x00000019151f7223 */ /* 0x040fe2000000006e */
[C---:B------:R-:W-:Y:S01]  /*8950*/  FFMA R29, R21.reuse, R33, R136 ;  /* 0x00000021151d7223 */ /* 0x040fe20000000088 */
[----:B------:R-:W-:Y:S01]  /*8960*/  FFMA R49, R21, R41, R140 ;  /* 0x0000002915317223 */ /* 0x000fe2000000008c */
[----:B------:R-:W-:Y:S01]  /*8970*/  FFMA R101, R59, R27, R58 ;  /* 0x0000001b3b657223 */ /* 0x000fe2000000003a */
[----:B------:R-:W-:Y:S01]  /*8980*/  FFMA R21, R21, R45, R138 ;  /* 0x0000002d15157223 */ /* 0x000fe2000000008a */
[C---:B------:R-:W-:Y:S01]  /*8990*/  FFMA R105, R59.reuse, R35, R30 ;  /* 0x000000233b697223 */ /* 0x040fe2000000001e */
[-C--:B------:R-:W-:Y:S01]  /*89a0*/  FFMA R159, R59, R43.reuse, R28 ;  /* 0x0000002b3b9f7223 */ /* 0x080fe2000000001c */
[C---:B------:R-:W-:Y:S01]  /*89b0*/  FFMA R56, R22.reuse, R26, R31 ;  /* 0x0000001a16387223 */ /* 0x040fe2000000001f */
[C---:B------:R-:W-:Y:S01]  /*89c0*/  FFMA R58, R22.reuse, R34, R29 ;  /* 0x00000022163a7223 */ /* 0x040fe2000000001d */
[----:B------:R-:W-:Y:S01]  /*89d0*/  LDS.128 R108, [R127.X4+UR5+0x70] ;  /* 0x000070057f6c7984 */ /* 0x000fe20008004c00 */
[C---:B------:R-:W-:Y:S01]  /*89e0*/  FFMA R20, R22.reuse, R42, R49 ;  /* 0x0000002a16147223 */ /* 0x040fe20000000031 */
[----:B------:R-:W-:Y:S01]  /*89f0*/  FFMA R165, R51, R43, R50 ;  /* 0x0000002b33a57223 */ /* 0x000fe20000000032 */
[----:B------:R-:W-:Y:S01]  /*8a00*/  FFMA R107, R59, R47, R48 ;  /* 0x0000002f3b6b7223 */ /* 0x000fe20000000030 */
[----:B------:R-:W3:Y:S01]  /*8a10*/  LDS.128 R28, [R131+0xf0] ;  /* 0x0000f000831c7984 */ /* 0x000ee20000000c00 */
[----:B------:R-:W-:Y:S01]  /*8a20*/  FFMA R22, R22, R46, R21 ;  /* 0x0000002e16167223 */ /* 0x000fe20000000015 */
[C---:B------:R-:W-:Y:S01]  /*8a30*/  FFMA R183, R23.reuse, R43, R20 ;  /* 0x0000002b17b77223 */ /* 0x040fe20000000014 */
[C---:B--2---:R-:W-:Y:S01]  /*8a40*/  FFMA R20, R36.reuse, R24, R81 ;  /* 0x0000001824147223 */ /* 0x044fe20000000051 */
[----:B------:R-:W2:Y:S01]  /*8a50*/  LDS.128 R72, [R131+0x170] ;  /* 0x0001700083487984 */ /* 0x000ea20000000c00 */
[C---:B------:R-:W-:Y:S01]  /*8a60*/  FFMA R181, R23.reuse, R47, R22 ;  /* 0x0000002f17b57223 */ /* 0x040fe20000000016 */
[C---:B------:R-:W-:Y:S01]  /*8a70*/  FFMA R22, R36.reuse, R32, R83 ;  /* 0x0000002024167223 */ /* 0x040fe20000000053 */
[C---:B------:R-:W-:Y:S01]  /*8a80*/  FFMA R179, R23.reuse, R35, R58 ;  /* 0x0000002317b37223 */ /* 0x040fe2000000003a */
[----:B------:R-:W4:Y:S01]  /*8a90*/  LDS.128 R48, [R131+0x70] ;  /* 0x0000700083307984 */ /* 0x000f220000000c00 */
[----:B------:R-:W-:Y:S01]  /*8aa0*/  FFMA R177, R23, R27, R56 ;  /* 0x0000001b17b17223 */ /* 0x000fe20000000038 */
[C---:B------:R-:W-:Y:S01]  /*8ab0*/  FFMA R59, R37.reuse, R33, R22 ;  /* 0x00000021253b7223 */ /* 0x040fe20000000016 */
[C---:B------:R-:W-:Y:S01]  /*8ac0*/  FFMA R81, R37.reuse, R25, R20 ;  /* 0x0000001925517223 */ /* 0x040fe20000000014 */
[----:B------:R5:W4:Y:S01]  /*8ad0*/  LDS.128 R88, [R131+0x1f0] ;  /* 0x0001f00083587984 */ /* 0x000b220000000c00 */
[C---:B------:R-:W-:Y:S01]  /*8ae0*/  FFMA R56, R36.reuse, R44, R97 ;  /* 0x0000002c24387223 */ /* 0x040fe20000000061 */
[-C--:B------:R-:W-:Y:S01]  /*8af0*/  FFMA R36, R36, R40.reuse, R99 ;  /* 0x0000002824247223 */ /* 0x080fe20000000063 */
[----:B-1----:R-:W-:Y:S01]  /*8b00*/  FFMA R40, R52, R40, R63 ;  /* 0x0000002834287223 */ /* 0x002fe2000000003f */
[----:B------:R-:W1:Y:S01]  /*8b10*/  LDS.128 R20, [R127.X4+UR5+0xf0] ;  /* 0x0000f0057f147984 */ /* 0x000e620008004c00 */
        /* <DEDUP_REMOVED lines=8> */
[C---:B-----5:R-:W-:Y:S01]  /*8ba0*/  FFMA R131, R39.reuse, R47, R58 ;  /* 0x0000002f27837223 */ /* 0x060fe2000000003a */
        /* <DEDUP_REMOVED lines=13> */
[----:B------:R-:W5:Y:S01]  /*8c80*/  LDS.128 R40, [R127.X4+UR5+0x1f0] ;  /* 0x0001f0057f287984 */ /* 0x000f620008004c00 */
[----:B---3--:R-:W-:Y:S01]  /*8c90*/  FFMA R158, R108, R28, R158 ;  /* 0x0000001c6c9e7223 */ /* 0x008fe2000000009e */
[C---:B------:R-:W-:Y:S01]  /*8ca0*/  FFMA R189, R55.reuse, R27, R26 ;  /* 0x0000001b37bd7223 */ /* 0x040fe2000000001a */
[----:B------:R-:W-:Y:S01]  /*8cb0*/  FFMA R46, R54, R46, R45 ;  /* 0x0000002e362e7223 */ /* 0x000fe2000000002d */
[----:B------:R-:W-:Y:S01]  /*8cc0*/  FFMA R187, R55, R35, R34 ;  /* 0x0000002337bb7223 */ /* 0x000fe20000000022 */
[C---:B--2---:R-:W-:Y:S01]  /*8cd0*/  FFMA R160, R108.reuse, R72, R160 ;  /* 0x000000486ca07223 */ /* 0x044fe200000000a0 */
[----:B------:R-:W-:Y:S01]  /*8ce0*/  FFMA R27, R109, R29, R158 ;  /* 0x0000001d6d1b7223 */ /* 0x000fe2000000009e */
[----:B------:R-:W-:Y:S01]  /*8cf0*/  FFMA R103, R55, R47, R46 ;  /* 0x0000002f37677223 */ /* 0x000fe2000000002e */
[----:B------:R-:W-:Y:S01]  /*8d00*/  LDS.128 R80, [R127.X4+UR5+0x1170] ;  /* 0x001170057f507984 */ /* 0x000fe20008004c00 */
[----:B----4-:R-:W-:Y:S01]  /*8d10*/  FFMA R156, R108, R48, R156 ;  /* 0x000000306c9c7223 */ /* 0x010fe2000000009c */
[C---:B------:R-:W-:Y:S01]  /*8d20*/  FFMA R25, R109.reuse, R73, R160 ;  /* 0x000000496d197223 */ /* 0x040fe200000000a0 */
[----:B------:R-:W-:Y:S01]  /*8d30*/  FFMA R24, R110, R30, R27 ;  /* 0x0000001e6e187223 */ /* 0x000fe2000000001b */
[----:B------:R-:W-:Y:S01]  /*8d40*/  IADD3 R100, P0, R0, UR6, RZ ;  /* 0x0000000600647c10 */ /* 0x000fe2000ff1e0ff */
[----:B------:R-:W-:Y:S01]  /*8d50*/  FFMA R108, R108, R88, R175 ;  /* 0x000000586c6c7223 */ /* 0x000fe200000000af */
[C---:B------:R-:W-:Y:S01]  /*8d60*/  FFMA R33, R109.reuse, R49, R156 ;  /* 0x000000316d217223 */ /* 0x040fe2000000009c */
[----:B------:R-:W-:Y:S01]  /*8d70*/  FFMA R26, R110, R74, R25 ;  /* 0x0000004a6e1a7223 */ /* 0x000fe20000000019 */
[----:B------:R-:W-:Y:S01]  /*8d80*/  IADD3 R98, P2, R2, UR6, RZ ;  /* 0x0000000602627c10 */ /* 0x000fe2000ff5e0ff */
[----:B------:R-:W-:Y:S01]  /*8d90*/  FFMA R109, R109, R89, R108 ;  /* 0x000000596d6d7223 */ /* 0x000fe2000000006c */
[----:B------:R-:W-:Y:S01]  /*8da0*/  FFMA R108, R110, R50, R33 ;  /* 0x000000326e6c7223 */ /* 0x000fe20000000021 */
[C---:B-1----:R-:W-:Y:S01]  /*8db0*/  FFMA R154, R20.reuse, R88, R154 ;  /* 0x00000058149a7223 */ /* 0x042fe2000000009a */
[----:B------:R-:W-:Y:S01]  /*8dc0*/  FFMA R152, R20, R72, R152 ;  /* 0x0000004814987223 */ /* 0x000fe20000000098 */
[----:B------:R-:W-:Y:S01]  /*8dd0*/  FFMA R32, R110, R90, R109 ;  /* 0x0000005a6e207223 */ /* 0x000fe2000000006d */
        /* <DEDUP_REMOVED lines=19> */
[C---:B-----5:R-:W-:Y:S01]  /*8f10*/  FFMA R150, R36.reuse, R88, R150 ;  /* 0x0000005824967223 */ /* 0x060fe20000000096 */
        /* <DEDUP_REMOVED lines=12> */
[----:B------:R-:W-:Y:S01]  /*8fe0*/  FFMA R66, R40, R28, R66 ;  /* 0x0000001c28427223 */ /* 0x000fe20000000042 */
[----:B------:R-:W-:Y:S01]  /*8ff0*/  FFMA R32, R38, R50, R37 ;  /* 0x0000003226207223 */ /* 0x000fe20000000025 */
[----:B------:R-:W3:Y:S01]  /*9000*/  LDS.128 R44, [R127.X4+UR5+0x970] ;  /* 0x000970057f2c7984 */ /* 0x000ee20008004c00 */
        /* <DEDUP_REMOVED lines=48> */
[C---:B------:R-:W-:Y:S01]  /*9310*/  FFMA R67, R23.reuse, R91, R52 ;  /* 0x0000005b17437223 */ /* 0x040fe20000000034 */
[C---:B---3--:R-:W-:Y:S01]  /*9320*/  FFMA R52, R44.reuse, R88, R155 ;  /* 0x000000582c347223 */ /* 0x048fe2000000009b */
        /* <DEDUP_REMOVED lines=79> */
[----:B------:R-:W-:Y:S01]  /*9820*/  FFMA R81, R81, R49, R80 ;  /* 0x0000003151517223 */ /* 0x000fe20000000050 */
[----:B------:R-:W-:Y:S01]  /*9830*/  FFMA R80, R82, R30, R135 ;  /* 0x0000001e52507223 */ /* 0x000fe20000000087 */
[C---:B------:R-:W-:Y:S01]  /*9840*/  FFMA R27, R83.reuse, R91, R84 ;  /* 0x0000005b531b7223 */ /* 0x040fe20000000054 */
[----:B-1----:R-:W-:Y:S01]  /*9850*/  FFMA R84, R56, R88, R133 ;  /* 0x0000005838547223 */ /* 0x002fe20000000085 */
[----:B------:R-:W-:Y:S01]  /*9860*/  FFMA R24, R82, R50, R81 ;  /* 0x0000003252187223 */ /* 0x000fe20000000051 */
[----:B------:R-:W-:Y:S01]  /*9870*/  FFMA R25, R83, R31, R80 ;  /* 0x0000001f53197223 */ /* 0x000fe20000000050 */
[C---:B------:R-:W-:Y:S01]  /*9880*/  FFMA R82, R56.reuse, R72, R87 ;  /* 0x0000004838527223 */ /* 0x040fe20000000057 */
[C---:B------:R-:W-:Y:S01]  /*9890*/  FFMA R80, R56.reuse, R28, R85 ;  /* 0x0000001c38507223 */ /* 0x040fe20000000055 */
[----:B------:R-:W-:Y:S01]  /*98a0*/  FFMA R56, R56, R48, R161 ;  /* 0x0000003038387223 */ /* 0x000fe200000000a1 */
[----:B------:R-:W-:Y:S01]  /*98b0*/  FFMA R81, R57, R89, R84 ;  /* 0x0000005939517223 */ /* 0x000fe20000000054 */
[C---:B------:R-:W-:Y:S01]  /*98c0*/  FFMA R26, R83.reuse, R75, R26 ;  /* 0x0000004b531a7223 */ /* 0x040fe2000000001a */
[----:B------:R-:W1:Y:S01]  /*98d0*/  LDS.128 R84, [R127.X4+UR5+0x1970] ;  /* 0x001970057f547984 */ /* 0x000e620008004c00 */
        /* <DEDUP_REMOVED lines=26> */
[C---:B---3--:R-:W-:Y:S01]  /*9a80*/  FFMA R52, R20.reuse, R28, R177 ;  /* 0x0000001c14347223 */ /* 0x048fe200000000b1 */
        /* <DEDUP_REMOVED lines=10> */
[----:B------:R-:W-:Y:S01]  /*9b30*/  IADD3.X R101, R3, UR7, RZ, P0, !PT ;  /* 0x0000000703657c10 */ /* 0x000fe200087fe4ff */
[C---:B------:R-:W-:Y:S01]  /*9b40*/  FFMA R52, R22.reuse, R90, R53 ;  /* 0x0000005a16347223 */ /* 0x040fe20000000035 */
[----:B------:R-:W-:Y:S01]  /*9b50*/  ISETP.GE.U32.AND P0, PT, R129, R120, PT ;  /* 0x000000788100720c */ /* 0x000fe20003f06070 */
[C---:B------:R-:W-:Y:S01]  /*9b60*/  FFMA R54, R22.reuse, R74, R55 ;  /* 0x0000004a16367223 */ /* 0x040fe20000000037 */
[----:B------:R-:W-:Y:S01]  /*9b70*/  FFMA R22, R22, R50, R21 ;  /* 0x0000003216167223 */ /* 0x000fe20000000015 */
[C---:B-1----:R-:W-:Y:S01]  /*9b80*/  FFMA R102, R84.reuse, R48, R185 ;  /* 0x0000003054667223 */ /* 0x042fe200000000b9 */
[C---:B------:R-:W-:Y:S01]  /*9b90*/  FFMA R138, R84.reuse, R28, R97 ;  /* 0x0000001c548a7223 */ /* 0x040fe20000000061 */
[C---:B------:R-:W-:Y:S01]  /*9ba0*/  FFMA R140, R84.reuse, R72, R99 ;  /* 0x00000048548c7223 */ /* 0x040fe20000000063 */
[----:B------:R-:W-:Y:S01]  /*9bb0*/  FFMA R84, R84, R88, R131 ;  /* 0x0000005854547223 */ /* 0x000fe20000000083 */
[----:B------:R-:W-:Y:S01]  /*9bc0*/  FFMA R55, R23, R91, R52 ;  /* 0x0000005b17377223 */ /* 0x000fe20000000034 */
[----:B------:R-:W-:Y:S01]  /*9bd0*/  LEA R131, R119, R132, 0xd ;  /* 0x0000008477837211 */ /* 0x000fe200078e68ff */
[C---:B------:R-:W-:Y:S01]  /*9be0*/  FFMA R54, R23.reuse, R75, R54 ;  /* 0x0000004b17367223 */ /* 0x040fe20000000036 */
[C---:B------:R-:W-:Y:S01]  /*9bf0*/  FFMA R53, R23.reuse, R31, R20 ;  /* 0x0000001f17357223 */ /* 0x040fe20000000014 */
[----:B------:R-:W-:Y:S01]  /*9c00*/  FFMA R52, R23, R51, R22 ;  /* 0x0000003317347223 */ /* 0x000fe20000000016 */
[----:B------:R-:W-:Y:S01]  /*9c10*/  IADD3 R96, P3, R4, UR6, RZ ;  /* 0x0000000604607c10 */ /* 0x000fe2000ff7e0ff */
[----:B------:R-:W1:Y:S01]  /*9c20*/  LDS.128 R20, [R127.X4+UR5+0x19f0] ;  /* 0x0019f0057f147984 */ /* 0x000e620008004c00 */
[----:B------:R-:W-:Y:S01]  /*9c30*/  IADD3.X R99, R5, UR7, RZ, P2, !PT ;  /* 0x0000000705637c10 */ /* 0x000fe200097fe4ff */
[----:B------:R-:W-:Y:S01]  /*9c40*/  USHF.L.U32 UR5, UR4, 0xd, URZ ;  /* 0x0000000d04057899 */ /* 0x000fe2000800063f */
[----:B------:R-:W-:Y:S01]  /*9c50*/  IADD3 R104, P1, R6, UR6, RZ ;  /* 0x0000000606687c10 */ /* 0x000fe2000ff3e0ff */
[----:B------:R-:W-:Y:S06]  /*9c60*/  BAR.SYNC 0x0 ;  /* 0x0000000000007b1d */ /* 0x000fec0000000000 */
[----:B------:R-:W-:Y:S01]  /*9c70*/  IADD3 R136, P2, R8, UR6, RZ ;  /* 0x0000000608887c10 */ /* 0x000fe2000ff5e0ff */
[----:B------:R-:W-:Y:S01]  /*9c80*/  @!PT LDS RZ, [RZ] ;  /* 0x00000000fffff984 */ /* 0x000fe20000000800 */
[----:B------:R-:W-:Y:S01]  /*9c90*/  @!PT LDS RZ, [RZ] ;  /* 0x00000000fffff984 */ /* 0x000fe20000000800 */
[----:B------:R-:W-:Y:S01]  /*9ca0*/  @!PT LDS RZ, [RZ] ;  /* 0x00000000fffff984 */ /* 0x000fe20000000800 */
[----:B------:R2:W-:Y:S01]  /*9cb0*/  LDGSTS.E.BYPASS.128 [R131], [R100.64], !P0 ;  /* 0x0000000064837fae */ /* 0x0005e2000c101c4a */
[----:B------:R-:W-:-:S02]  /*9cc0*/  LEA R133, R119, R130, 0xd ;  /* 0x0000008277857211 */ /* 0x000fc400078e68ff */
[----:B------:R-:W-:Y:S02]  /*9cd0*/  IADD3.X R97, R7, UR7, RZ, P3, !PT ;  /* 0x0000000707617c10 */ /* 0x000fe40009ffe4ff */
[----:B------:R-:W-:Y:S01]  /*9ce0*/  LEA R135, R119, R128, 0xd ;  /* 0x0000008077877211 */ /* 0x000fe200078e68ff */
[----:B------:R3:W-:Y:S01]  /*9cf0*/  LDGSTS.E.BYPASS.128 [R133], [R98.64], !P0 ;  /* 0x0000000062857fae */ /* 0x0007e2000c101c4a */
[----:B------:R-:W-:Y:S02]  /*9d00*/  IADD3.X R105, R9, UR7, RZ, P1, !PT ;  /* 0x0000000709697c10 */ /* 0x000fe40008ffe4ff */
[----:B------:R-:W-:Y:S01]  /*9d10*/  IADD3 R106, P1, R10, UR6, RZ ;  /* 0x000000060a6a7c10 */ /* 0x000fe2000ff3e0ff */
[----:B------:R4:W-:Y:S01]  /*9d20*/  LDGSTS.E.BYPASS.128 [R135], [R96.64], !P0 ;  /* 0x0000000060877fae */ /* 0x0009e2000c101c4a */
[----:B------:R-:W-:Y:S02]  /*9d30*/  IADD3.X R137, R11, UR7, RZ, P2, !PT ;  /* 0x000000070b897c10 */ /* 0x000fe400097fe4ff */
[----:B--2---:R-:W-:-:S02]  /*9d40*/  LEA R131, R119, 0x4000, 0xe ;  /* 0x0000400077837811 */ /* 0x004fc400078e70ff */
[----:B------:R-:W-:Y:S02]  /*9d50*/  IADD3 R100, P2, R12, UR6, RZ ;  /* 0x000000060c647c10 */ /* 0x000fe4000ff5e0ff */
[----:B------:R-:W-:Y:S02]  /*9d60*/  LEA R127, R119, R126, 0xd ;  /* 0x0000007e777f7211 */ /* 0x000fe400078e68ff */
[-C--:B---3--:R-:W-:Y:S02]  /*9d70*/  IADD3 R133, R132, R131.reuse, RZ ;  /* 0x0000008384857210 */ /* 0x088fe40007ffe0ff */
[----:B------:R-:W-:Y:S01]  /*9d80*/  IADD3.X R107, R13, UR7, RZ, P1, !PT ;  /* 0x000000070d6b7c10 */ /* 0x000fe20008ffe4ff */
[----:B------:R2:W-:Y:S01]  /*9d90*/  LDGSTS.E.BYPASS.128 [R127], [R104.64], !P0 ;  /* 0x00000000687f7fae */ /* 0x0005e2000c101c4a */
[----:B----4-:R-:W-:Y:S02]  /*9da0*/  IADD3 R96, P1, R14, UR6, RZ ;  /* 0x000000060e607c10 */ /* 0x010fe4000ff3e0ff */
[----:B------:R-:W-:Y:S01]  /*9db0*/  IADD3.X R101, R15, UR7, RZ, P2, !PT ;  /* 0x000000070f657c10 */ /* 0x000fe200097fe4ff */
[----:B------:R-:W0:Y:S01]  /*9dc0*/  LDGDEPBAR ;  /* 0x00000000000079af */ /* 0x000e220000000000 */
[----:B------:R-:W-:-:S02]  /*9dd0*/  IADD3 R135, R130, R131, RZ ;  /* 0x0000008382877210 */ /* 0x000fc40007ffe0ff */
[----:B------:R-:W-:Y:S01]  /*9de0*/  IADD3 R98, P2, R16, UR6, RZ ;  /* 0x0000000610627c10 */ /* 0x000fe2000ff5e0ff */
[----:B------:R3:W-:Y:S01]  /*9df0*/  LDGSTS.E.BYPASS.128 [R133], [R136.64], !P0 ;  /* 0x0000000088857fae */ /* 0x0007e2000c101c4a */
[----:B------:R-:W-:Y:S01]  /*9e00*/  IADD3.X R97, R17, UR7, RZ, P1, !PT ;  /* 0x0000000711617c10 */ /* 0x000fe20008ffe4ff */
[----:B-1----:R-:W-:Y:S01]  /*9e10*/  FFMA R88, R20, R88, R103 ;  /* 0x0000005814587223 */ /* 0x002fe20000000067 */
[----:B------:R-:W-:Y:S01]  /*9e20*/  IADD3.X R99, R19, UR7, RZ, P2, !PT ;  /* 0x0000000713637c10 */ /* 0x000fe200097fe4ff */
[----:B------:R1:W-:Y:S01]  /*9e30*/  LDGSTS.E.BYPASS.128 [R135], [R106.64], !P0 ;  /* 0x000000006a877fae */ /* 0x0003e2000c101c4a */
[-C--:B------:R-:W-:Y:S01]  /*9e40*/  IADD3 R139, R128, R131.reuse, RZ ;  /* 0x00000083808b7210 */ /* 0x080fe20007ffe0ff */
[----:B------:R-:W-:Y:S01]  /*9e50*/  FFMA R72, R20, R72, R187 ;  /* 0x0000004814487223 */ /* 0x000fe200000000bb */
[----:B--2---:R-:W-:Y:S01]  /*9e60*/  IADD3 R104, P2, R114, UR6, RZ ;  /* 0x0000000672687c10 */ /* 0x004fe2000ff5e0ff */
[----:B------:R-:W-:Y:S01]  /*9e70*/  FFMA R48, R20, R48, R191 ;  /* 0x0000003014307223 */ /* 0x000fe200000000bf */
[-C--:B------:R-:W-:Y:S01]  /*9e80*/  IADD3 R127, R126, R131.reuse, RZ ;  /* 0x000000837e7f7210 */ /* 0x080fe20007ffe0ff */
[----:B------:R2:W-:Y:S01]  /*9e90*/  LDGSTS.E.BYPASS.128 [R139], [R100.64], !P0 ;  /* 0x00000000648b7fae */ /* 0x0005e2000c101c4a */
[-C--:B------:R-:W-:Y:S01]  /*9ea0*/  IADD3 R141, R125, R131.reuse, RZ ;  /* 0x000000837d8d7210 */ /* 0x080fe20007ffe0ff */
[----:B------:R-:W-:Y:S01]  /*9eb0*/  FFMA R20, R20, R28, R189 ;  /* 0x0000001c14147223 */ /* 0x000fe200000000bd */
[----:B---3--:R-:W-:Y:S01]  /*9ec0*/  IADD3 R136, P1, R18, UR6, RZ ;  /* 0x0000000612887c10 */ /* 0x008fe2000ff3e0ff */
[----:B------:R3:W-:Y:S01]  /*9ed0*/  LDGSTS.E.BYPASS.128 [R127], [R96.64], !P0 ;  /* 0x00000000607f7fae */ /* 0x0007e2000c101c4a */
[----:B------:R-:W-:-:S02]  /*9ee0*/  IADD3 R133, R124, R131, RZ ;  /* 0x000000837c857210 */ /* 0x000fc40007ffe0ff */
[----:B-1----:R-:W-:Y:S01]  /*9ef0*/  IADD3 R106, P3, R116, UR6, RZ ;  /* 0x00000006746a7c10 */ /* 0x002fe2000ff7e0ff */
[----:B------:R1:W-:Y:S01]  /*9f00*/  LDGSTS.E.BYPASS.128 [R141], [R98.64], !P0 ;  /* 0x00000000628d7fae */ /* 0x0003e2000c101c4a */
[----:B------:R-:W-:Y:S01]  /*9f10*/  IADD3.X R137, R112, UR7, RZ, P1, !PT ;  /* 0x0000000770897c10 */ /* 0x000fe20008ffe4ff */
[----:B------:R-:W-:Y:S01]  /*9f20*/  UIADD3 UR6, UP1, UR6, 0x80, URZ ;  /* 0x0000008006067890 */ /* 0x000fe2000ff3e03f */
[----:B------:R-:W-:Y:S01]  /*9f30*/  IADD3.X R105, R113, UR7, RZ, P2, !PT ;  /* 0x0000000771697c10 */ /* 0x000fe200097fe4ff */
[----:B--2---:R-:W-:Y:S01]  /*9f40*/  FFMA R101, R85, R29, R138 ;  /* 0x0000001d55657223 */ /* 0x004fe2000000008a */
[----:B------:R-:W-:Y:S01]  /*9f50*/  IADD3 R135, R123, R131, RZ ;  /* 0x000000837b877210 */ /* 0x000fe20007ffe0ff */
[----:B------:R2:W-:Y:S01]  /*9f60*/  LDGSTS.E.BYPASS.128 [R133], [R136.64], !P0 ;  /* 0x0000000088857fae */ /* 0x0005e2000c101c4a */
[----:B------:R-:W-:Y:S01]  /*9f70*/  IADD3.X R107, R115, UR7, RZ, P3, !PT ;  /* 0x00000007736b7c10 */ /* 0x000fe20009ffe4ff */
[----:B---3--:R-:W-:Y:S01]  /*9f80*/  FFMA R97, R85, R89, R84 ;  /* 0x0000005955617223 */ /* 0x008fe20000000054 */
[----:B------:R-:W-:Y:S01]  /*9f90*/  IADD3 R131, R122, R131, RZ ;  /* 0x000000837a837210 */ /* 0x000fe20007ffe0ff */
[----:B------:R2:W-:Y:S01]  /*9fa0*/  LDGSTS.E.BYPASS.128 [R135], [R104.64], !P0 ;  /* 0x0000000068877fae */ /* 0x0005e2000c101c4a */
[----:B------:R-:W-:Y:S01]  /*9fb0*/  FFMA R89, R21, R89, R88 ;  /* 0x0000005915597223 */ /* 0x000fe20000000058 */
[C---:B-1----:R-:W-:Y:S01]  /*9fc0*/  FFMA R99, R85.reuse, R73, R140 ;  /* 0x0000004955637223 */ /* 0x042fe2000000008c */
[----:B------:R-:W-:Y:S01]  /*9fd0*/  FFMA R85, R85, R49, R102 ;  /* 0x0000003155557223 */ /* 0x000fe20000000066 */
[----:B------:R2:W-:Y:S01]  /*9fe0*/  LDGSTS.E.BYPASS.128 [R131], [R106.64], !P0 ;  /* 0x000000006a837fae */ /* 0x0005e2000c101c4a */
[----:B------:R-:W-:Y:S01]  /*9ff0*/  ISETP.GE.U32.AND P0, PT, R129, 0x7c, PT ;  /* 0x0000007c8100780c */ /* 0x000fe20003f06070 */
[C---:B------:R-:W-:Y:S01]  /*a000*/  FFMA R73, R21.reuse, R73, R72 ;  /* 0x0000004915497223 */ /* 0x040fe20000000048 */
[C---:B------:R-:W-:Y:S01]  /*a010*/  FFMA R49, R21.reuse, R49, R48 ;  /* 0x0000003115317223 */ /* 0x040fe20000000030 */
[----:B------:R-:W0:Y:S01]  /*a020*/  LDGDEPBAR ;  /* 0x00000000000079af */ /* 0x000e220000000000 */
        /* <DEDUP_REMOVED lines=8> */
[----:B------:R-:W-:Y:S01]  /*a0b0*/  FFMA R22, R22, R90, R89 ;  /* 0x0000005a16167223 */ /* 0x000fe20000000059 */
[----:B------:R-:W-:Y:S01]  /*a0c0*/  UIADD3.X UR7, URZ, UR7, URZ, UP1, !UPT ;  /* 0x000000073f077290 */ /* 0x000fe20008ffe43f */
        /* <DEDUP_REMOVED lines=8> */
[----:B------:R-:W-:-:S04]  /*a150*/  DEPBAR.LE SB0, 0x2 ;  /* 0x000080800000791a */ /* 0x000fc80000000000 */
[----:B------:R-:W-:Y:S06]  /*a160*/  BAR.SYNC 0x0 ;  /* 0x0000000000007b1d */ /* 0x000fec0000000000 */
[----:B--2---:R-:W-:Y:S01]  /*a170*/  @P0 CALL.REL.NOINC `(.L_x_0) ;  /* 0x0000001000000944 */ /* 0x004fe20003c00000 */
[----:B------:R-:W-:Y:S05]  /*a180*/  BRA `(.L_x_1) ;  /* 0xffff715000007947 */ /* 0x000fea000383ffff */
.L_x_0:
[----:B------:R-:W1:Y:S01]  /*a190*/  S2R R0, SR_TID.X ;  /* 0x0000000000007919 */ /* 0x000e620000002100 */
[----:B------:R-:W-:Y:S01]  /*a1a0*/  LOP3.LUT R117, R117, 0x7c, R134, 0xf8, !PT ;  /* 0x0000007c75757812 */ /* 0x000fe200078ef886 */
[----:B------:R-:W-:-:S04]  /*a1b0*/  DEPBAR.LE SB0, 0x0 ;  /* 0x000080000000791a */ /* 0x000fc80000000000 */
[C---:B------:R-:W-:Y:S01]  /*a1c0*/  ISETP.GE.AND P6, PT, R117.reuse, 0x80, PT ;  /* 0x000000807500780c */ /* 0x040fe20003fc6270 */
[----:B------:R-:W-:Y:S01]  /*a1d0*/  CS2R R112, SRZ ;  /* 0x0000000000707805 */ /* 0x000fe2000001ff00 */
[C---:B------:R-:W-:Y:S01]  /*a1e0*/  LOP3.LUT R146, R118.reuse, 0x4, RZ, 0xfc, !PT ;  /* 0x0000000476927812 */ /* 0x040fe200078efcff */
[----:B------:R-:W-:Y:S01]  /*a1f0*/  CS2R R114, SRZ ;  /* 0x0000000000727805 */ /* 0x000fe2000001ff00 */
[----:B------:R-:W-:Y:S01]  /*a200*/  ISETP.LT.AND P0, PT, R118, c[0x0][0x180], !P6 ;  /* 0x0000600076007a0c */ /* 0x000fe20007701270 */
[----:B------:R-:W-:Y:S01]  /*a210*/  CS2R R104, SRZ ;  /* 0x0000000000687805 */ /* 0x000fe2000001ff00 */
[----:B------:R-:W-:Y:S01]  /*a220*/  MOV R116, 0x4 ;  /* 0x0000000400747802 */ /* 0x000fe20000000f00 */
[----:B------:R-:W-:Y:S01]  /*a230*/  CS2R R106, SRZ ;  /* 0x00000000006a7805 */ /* 0x000fe2000001ff00 */
[----:B------:R-:W-:Y:S01]  /*a240*/  ISETP.LT.AND P4, PT, R146, c[0x0][0x180], !P6 ;  /* 0x0000600092007a0c */ /* 0x000fe20007781270 */
[----:B------:R-:W-:Y:S01]  /*a250*/  CS2R R72, SRZ ;  /* 0x0000000000487805 */ /* 0x000fe2000001ff00 */
[C---:B------:R-:W-:Y:S01]  /*a260*/  LOP3.LUT R148, R118.reuse, 0x8, RZ, 0xfc, !PT ;  /* 0x0000000876947812 */ /* 0x040fe200078efcff */
[----:B------:R-:W-:Y:S01]  /*a270*/  IMAD.WIDE R142, R117, R116, c[0x0][0x160] ;  /* 0x00005800758e7625 */ /* 0x000fe200078e0274 */
[----:B------:R-:W-:Y:S06]  /*a280*/  BAR.SYNC 0x0 ;  /* 0x0000000000007b1d */ /* 0x000fec0000000000 */
[----:B-1----:R-:W-:Y:S01]  /*a290*/  SHF.R.U32.HI R0, RZ, 0x5, R0 ;  /* 0x00000005ff007819 */ /* 0x002fe20000011600 */
[----:B------:R-:W-:Y:S01]  /*a2a0*/  CS2R R74, SRZ ;  /* 0x00000000004a7805 */ /* 0x000fe2000001ff00 */
[----:B------:R-:W-:Y:S01]  /*a2b0*/  LOP3.LUT R144, R118, 0xc, RZ, 0xfc, !PT ;  /* 0x0000000c76907812 */ /* 0x000fe200078efcff */
[----:B------:R-:W-:Y:S01]  /*a2c0*/  CS2R R84, SRZ ;  /* 0x0000000000547805 */ /* 0x000fe2000001ff00 */
[----:B------:R-:W-:Y:S01]  /*a2d0*/  SGXT.U32 R2, R0, 0x2 ;  /* 0x000000020002781a */ /* 0x000fe20000000000 */
[----:B------:R-:W-:Y:S01]  /*a2e0*/  CS2R R86, SRZ ;  /* 0x0000000000567805 */ /* 0x000fe2000001ff00 */
[----:B------:R-:W-:-:S02]  /*a2f0*/  LOP3.LUT R138, R118, 0x14, RZ, 0xfc, !PT ;  /* 0x00000014768a7812 */ /* 0x000fc400078efcff */
[----:B------:R-:W-:Y:S01]  /*a300*/  P2R R100, PR, RZ, 0x1 ;  /* 0x00000001ff647803 */ /* 0x000fe20000000000 */
[----:B------:R-:W-:Y:S01]  /*a310*/  IMAD R121, R2, 0x210, R121 ;  /* 0x0000021002797824 */ /* 0x000fe200078e0279 */
[C---:B------:R-:W-:Y:S02]  /*a320*/  LOP3.LUT R140, R118.reuse, 0x10, RZ, 0xfc, !PT ;  /* 0x00000010768c7812 */ /* 0x040fe400078efcff */
[C---:B------:R-:W-:Y:S02]  /*a330*/  LOP3.LUT R136, R118.reuse, 0x18, RZ, 0xfc, !PT ;  /* 0x0000001876887812 */ /* 0x040fe400078efcff */
[----:B------:R-:W-:Y:S01]  /*a340*/  SHF.L.U32 R0, R121, 0x2, RZ ;  /* 0x0000000279007819 */ /* 0x000fe200000006ff */
[----:B------:R1:W-:Y:S01]  /*a350*/  STS.128 [R121.X4], R108 ;  /* 0x0000006c79007388 */ /* 0x0003e20000004c00 */
[C---:B------:R-:W-:Y:S02]  /*a360*/  LOP3.LUT R134, R118.reuse, 0x1c, RZ, 0xfc, !PT ;  /* 0x0000001c76867812 */ /* 0x040fe400078efcff */
[----:B------:R-:W-:Y:S01]  /*a370*/  LOP3.LUT R132, R118, 0x20, RZ, 0xfc, !PT ;  /* 0x0000002076847812 */ /* 0x000fe200078efcff */
[----:B------:R-:W-:Y:S01]  /*a380*/  IMAD R0, R2, -0x630, R0 ;  /* 0xfffff9d002007824 */ /* 0x000fe200078e0200 */
[----:B------:R-:W-:Y:S01]  /*a390*/  STS.128 [R121.X4+0x210], R60 ;  /* 0x0002103c79007388 */ /* 0x000fe20000004c00 */
[----:B------:R-:W-:-:S02]  /*a3a0*/  LOP3.LUT R130, R118, 0x24, RZ, 0xfc, !PT ;  /* 0x0000002476827812 */ /* 0x000fc400078efcff */
[C---:B------:R-:W-:Y:S01]  /*a3b0*/  LOP3.LUT R122, R118.reuse, 0x28, RZ, 0xfc, !PT ;  /* 0x00000028767a7812 */ /* 0x040fe200078efcff */
[----:B------:R-:W-:Y:S01]  /*a3c0*/  STS.128 [R121.X4+0x420], R32 ;  /* 0x0004202079007388 */ /* 0x000fe20000004c00 */
[C---:B------:R-:W-:Y:S02]  /*a3d0*/  LOP3.LUT R124, R118.reuse, 0x2c, RZ, 0xfc, !PT ;  /* 0x0000002c767c7812 */ /* 0x040fe400078efcff */
[----:B------:R-:W-:Y:S01]  /*a3e0*/  LOP3.LUT R126, R118, 0x30, RZ, 0xfc, !PT ;  /* 0x00000030767e7812 */ /* 0x000fe200078efcff */
[----:B------:R-:W-:Y:S01]  /*a3f0*/  STS.128 [R121.X4+0x630], R36 ;  /* 0x0006302479007388 */ /* 0x000fe20000004c00 */
[----:B------:R-:W-:Y:S01]  /*a400*/  ISETP.LT.AND P3, PT, R148, c[0x0][0x180], !P6 ;  /* 0x0000600094007a0c */ /* 0x000fe20007761270 */
[----:B-1----:R-:W-:Y:S02]  /*a410*/  CS2R R108, SRZ ;  /* 0x00000000006c7805 */ /* 0x002fe4000001ff00 */
[----:B------:R-:W-:Y:S06]  /*a420*/  BAR.SYNC 0x0 ;  /* 0x0000000000007b1d */ /* 0x000fec0000000000 */
[----:B------:R-:W1:Y:S01]  /*a430*/  LDS.128 R4, [R0] ;  /* 0x0000000000047984 */ /* 0x000e620000000c00 */
[----:B------:R-:W-:Y:S01]  /*a440*/  CS2R R110, SRZ ;  /* 0x00000000006e7805 */ /* 0x000fe2000001ff00 */
[----:B------:R-:W-:-:S02]  /*a450*/  ISETP.LT.AND P2, PT, R144, c[0x0][0x180], !P6 ;  /* 0x0000600090007a0c */ /* 0x000fc40007741270 */
[----:B------:R-:W2:Y:S01]  /*a460*/  LDS.128 R16, [R0+0x840] ;  /* 0x0008400000107984 */ /* 0x000ea20000000c00 */
[----:B------:R-:W-:Y:S02]  /*a470*/  ISETP.LT.AND P1, PT, R140, c[0x0][0x180], !P6 ;  /* 0x000060008c007a0c */ /* 0x000fe40007721270 */
[C---:B------:R-:W-:Y:S01]  /*a480*/  LOP3.LUT R2, R118.reuse, 0x34, RZ, 0xfc, !PT ;  /* 0x0000003476027812 */ /* 0x040fe200078efcff */
[----:B------:R-:W3:Y:S01]  /*a490*/  LDS.128 R12, [R0+0x1080] ;  /* 0x00108000000c7984 */ /* 0x000ee20000000c00 */
[C---:B------:R-:W-:Y:S02]  /*a4a0*/  LOP3.LUT R128, R118.reuse, 0x38, RZ, 0xfc, !PT ;  /* 0x0000003876807812 */ /* 0x040fe400078efcff */
[----:B------:R-:W-:Y:S01]  /*a4b0*/  LOP3.LUT R120, R118, 0x3c, RZ, 0xfc, !PT ;  /* 0x0000003c76787812 */ /* 0x000fe200078efcff */
[----:B------:R-:W4:Y:S04]  /*a4c0*/  LDS.128 R8, [R0+0x18c0] ;  /* 0x0018c00000087984 */ /* 0x000f280000000c00 */
[----:B------:R-:W-:Y:S06]  /*a4d0*/  BAR.SYNC 0x0 ;  /* 0x0000000000007b1d */ /* 0x000fec0000000000 */
[----:B------:R-:W-:Y:S04]  /*a4e0*/  STS.128 [R121.X4], R68 ;  /* 0x0000004479007388 */ /* 0x000fe80000004c00 */
[----:B------:R-:W-:Y:S04]  /*a4f0*/  STS.128 [R121.X4+0x210], R64 ;  /* 0x0002104079007388 */ /* 0x000fe80000004c00 */
[----:B------:R-:W-:Y:S04]  /*a500*/  STS.128 [R121.X4+0x420], R92 ;  /* 0x0004205c79007388 */ /* 0x000fe80000004c00 */
[----:B------:R-:W-:Y:S04]  /*a510*/  STS.128 [R121.X4+0x630], R44 ;  /* 0x0006302c79007388 */ /* 0x000fe80000004c00 */
[----:B------:R-:W-:Y:S06]  /*a520*/  BAR.SYNC 0x0 ;  /* 0x0000000000007b1d */ /* 0x000fec0000000000 */
[----:B------:R-:W5:Y:S01]  /*a530*/  LDS.128 R36, [R0] ;  /* 0x0000000000247984 */ /* 0x000f620000000c00 */
[----:B------:R-:W-:Y:S01]  /*a540*/  CS2R R68, SRZ ;  /* 0x0000000000447805 */ /* 0x000fe2000001ff00 */
[----:B------:R-:W-:-:S02]  /*a550*/  CS2R R70, SRZ ;  /* 0x0000000000467805 */ /* 0x000fc4000001ff00 */
[----:B------:R-:W1:Y:S04]  /*a560*/  LDS.128 R32, [R0+0x840] ;  /* 0x0008400000207984 */ /* 0x000e680000000c00 */
[----:B------:R-:W1:Y:S04]  /*a570*/  LDS.128 R28, [R0+0x1080] ;  /* 0x00108000001c7984 */ /* 0x000e680000000c00 */
[----:B------:R-:W1:Y:S04]  /*a580*/  LDS.128 R20, [R0+0x18c0] ;  /* 0x0018c00000147984 */ /* 0x000e680000000c00 */
[----:B------:R-:W-:Y:S06]  /*a590*/  BAR.SYNC 0x0 ;  /* 0x0000000000007b1d */ /* 0x000fec0000000000 */
[----:B------:R-:W-:Y:S04]  /*a5a0*/  STS.128 [R121.X4], R76 ;  /* 0x0000004c79007388 */ /* 0x000fe80000004c00 */
[----:B------:R-:W-:Y:S04]  /*a5b0*/  STS.128 [R121.X4+0x210], R40 ;  /* 0x0002102879007388 */ /* 0x000fe80000004c00 */
[----:B------:R-:W-:Y:S04]  /*a5c0*/  STS.128 [R121.X4+0x420], R24 ;  /* 0x0004201879007388 */ /* 0x000fe80000004c00 */
[----:B------:R-:W-:Y:S04]  /*a5d0*/  STS.128 [R121.X4+0x630], R80 ;  /* 0x0006305079007388 */ /* 0x000fe80000004c00 */
[----:B------:R-:W-:Y:S06]  /*a5e0*/  BAR.SYNC 0x0 ;  /* 0x0000000000007b1d */ /* 0x000fec0000000000 */
[----:B------:R-:W1:Y:S01]  /*a5f0*/  LDS.128 R64, [R0] ;  /* 0x0000000000407984 */ /* 0x000e620000000c00 */
[----:B------:R-:W-:Y:S01]  /*a600*/  CS2R R40, SRZ ;  /* 0x0000000000287805 */ /* 0x000fe2000001ff00 */
[----:B------:R-:W-:Y:S01]  /*a610*/  CS2R R24, SRZ ;  /* 0x0000000000187805 */ /* 0x000fe2000001ff00 */
[----:B------:R-:W-:Y:S01]  /*a620*/  CS2R R26, SRZ ;  /* 0x00000000001a7805 */ /* 0x000fe2000001ff00 */
[----:B------:R-:W1:Y:S01]  /*a630*/  LDS.128 R44, [R0+0x840] ;  /* 0x00084000002c7984 */ /* 0x000e620000000c00 */
[----:B------:R-:W-:Y:S01]  /*a640*/  CS2R R42, SRZ ;  /* 0x00000000002a7805 */ /* 0x000fe2000001ff00 */
[----:B------:R-:W-:Y:S01]  /*a650*/  P2R R101, PR, RZ, 0x10 ;  /* 0x00000010ff657803 */ /* 0x000fe20000000000 */
[----:B------:R-:W-:Y:S01]  /*a660*/  CS2R R76, SRZ ;  /* 0x00000000004c7805 */ /* 0x000fe2000001ff00 */
[----:B------:R-:W1:Y:S01]  /*a670*/  LDS.128 R48, [R0+0x1080] ;  /* 0x0010800000307984 */ /* 0x000e620000000c00 */
[----:B------:R-:W-:Y:S01]  /*a680*/  ISETP.LT.AND P5, PT, R130, c[0x0][0x180], !P6 ;  /* 0x0000600082007a0c */ /* 0x000fe200077a1270 */
[----:B------:R-:W-:Y:S01]  /*a690*/  CS2R R78, SRZ ;  /* 0x00000000004e7805 */ /* 0x000fe2000001ff00 */
[----:B------:R-:W-:Y:S01]  /*a6a0*/  P2R R102, PR, RZ, 0x8 ;  /* 0x00000008ff667803 */ /* 0x000fe20000000000 */
[----:B------:R-:W1:Y:S01]  /*a6b0*/  LDS.128 R60, [R0+0x18c0] ;  /* 0x0018c000003c7984 */ /* 0x000e620000000c00 */
[----:B------:R-:W-:Y:S01]  /*a6c0*/  P2R R103, PR, RZ, 0x4 ;  /* 0x00000004ff677803 */ /* 0x000fe20000000000 */
[----:B------:R-:W-:Y:S01]  /*a6d0*/  CS2R R80, SRZ ;  /* 0x0000000000507805 */ /* 0x000fe2000001ff00 */
[----:B------:R-:W-:Y:S01]  /*a6e0*/  P2R R133, PR, RZ, 0x2 ;  /* 0x00000002ff857803 */ /* 0x000fe20000000000 */
[----:B------:R-:W-:Y:S06]  /*a6f0*/  BAR.SYNC 0x0 ;  /* 0x0000000000007b1d */ /* 0x000fec0000000000 */
[----:B------:R-:W-:Y:S01]  /*a700*/  STS.128 [R121.X4], R56 ;  /* 0x0000003879007388 */ /* 0x000fe20000004c00 */
[----:B------:R-:W-:-:S03]  /*a710*/  CS2R R82, SRZ ;  /* 0x0000000000527805 */ /* 0x000fc6000001ff00 */
[----:B------:R-:W-:Y:S04]  /*a720*/  STS.128 [R121.X4+0x210], R52 ;  /* 0x0002103479007388 */ /* 0x000fe80000004c00 */
[----:B------:R-:W-:Y:S04]  /*a730*/  STS.128 [R121.X4+0x420], R96 ;  /* 0x0004206079007388 */ /* 0x000fe80000004c00 */
[----:B------:R-:W-:Y:S04]  /*a740*/  STS.128 [R121.X4+0x630], R88 ;  /* 0x0006305879007388 */ /* 0x000fe80000004c00 */
[----:B------:R-:W-:Y:S06]  /*a750*/  BAR.SYNC 0x0 ;  /* 0x0000000000007b1d */ /* 0x000fec0000000000 */
[----:B------:R-:W1:Y:S01]  /*a760*/  @P0 LDG.E.EL.128 R112, [R142.64] ;  /* 0x0000000a8e700981 */ /* 0x000e62000c2e1d00 */
[----:B------:R-:W-:Y:S01]  /*a770*/  ISETP.LT.AND P0, PT, R138, c[0x0][0x180], !P6 ;  /* 0x000060008a007a0c */ /* 0x000fe20007701270 */
[----:B------:R-:W-:Y:S01]  /*a780*/  CS2R R52, SRZ ;  /* 0x0000000000347805 */ /* 0x000fe2000001ff00 */
[----:B------:R-:W-:Y:S01]  /*a790*/  CS2R R54, SRZ ;  /* 0x0000000000367805 */ /* 0x000fe2000001ff00 */
[----:B------:R-:W2:Y:S01]  /*a7a0*/  @P4 LDG.E.EL.128 R108, [R142.64] ;  /* 0x0000000a8e6c4981 */ /* 0x000ea2000c2e1d00 */
[----:B------:R-:W-:Y:S01]  /*a7b0*/  P2R R135, PR, RZ, 0x1 ;  /* 0x00000001ff877803 */ /* 0x000fe20000000000 */
[----:B------:R-:W-:Y:S01]  /*a7c0*/  CS2R R56, SRZ ;  /* 0x0000000000387805 */ /* 0x000fe2000001ff00 */
[----:B------:R-:W-:Y:S01]  /*a7d0*/  CS2R R58, SRZ ;  /* 0x00000000003a7805 */ /* 0x000fe2000001ff00 */
[----:B------:R-:W3:Y:S01]  /*a7e0*/  @P3 LDG.E.EL.128 R104, [R142.64] ;  /* 0x0000000a8e683981 */ /* 0x000ee2000c2e1d00 */
[----:B------:R-:W-:-:S03]  /*a7f0*/  CS2R R88, SRZ ;  /* 0x0000000000587805 */ /* 0x000fc6000001ff00 */
[----:B------:R-:W4:Y:S04]  /*a800*/  @P2 LDG.E.EL.128 R24, [R142.64] ;  /* 0x0000000a8e182981 */ /* 0x000f28000c2e1d00 */
[----:B------:R-:W4:Y:S01]  /*a810*/  @P0 LDG.E.EL.128 R52, [R142.64] ;  /* 0x0000000a8e340981 */ /* 0x000f22000c2e1d00 */
[----:B------:R-:W-:-:S03]  /*a820*/  ISETP.LT.AND P0, PT, R136, c[0x0][0x180], !P6 ;  /* 0x0000600088007a0c */ /* 0x000fc60007701270 */
[----:B------:R-:W5:Y:S01]  /*a830*/  @P1 LDG.E.EL.128 R40, [R142.64] ;  /* 0x0000000a8e281981 */ /* 0x000f62000c2e1d00 */
[----:B------:R-:W-:Y:S01]  /*a840*/  P2R R137, PR, RZ, 0x1 ;  /* 0x00000001ff897803 */ /* 0x000fe20000000000 */
[----:B------:R-:W-:Y:S01]  /*a850*/  CS2R R90, SRZ ;  /* 0x00000000005a7805 */ /* 0x000fe2000001ff00 */
[----:B------:R-:W-:Y:S01]  /*a860*/  CS2R R92, SRZ ;  /* 0x00000000005c7805 */ /* 0x000fe2000001ff00 */
[----:B------:R-:W-:Y:S01]  /*a870*/  CS2R R94, SRZ ;  /* 0x00000000005e7805 */ /* 0x000fe2000001ff00 */
[----:B------:R-:W-:Y:S01]  /*a880*/  CS2R R96, SRZ ;  /* 0x0000000000607805 */ /* 0x000fe2000001ff00 */
[----:B------:R-:W-:Y:S01]  /*a890*/  CS2R R98, SRZ ;  /* 0x0000000000627805 */ /* 0x000fe2000001ff00 */
[----:B------:R-:W5:Y:S04]  /*a8a0*/  @P5 LDG.E.EL.128 R76, [R142.64] ;  /* 0x0000000a8e4c5981 */ /* 0x000f68000c2e1d00 */
[----:B------:R-:W5:Y:S01]  /*a8b0*/  @P0 LDG.E.EL.128 R56, [R142.64] ;  /* 0x0000000a8e380981 */ /* 0x000f62000c2e1d00 */
[----:B------:R-:W-:-:S04]  /*a8c0*/  ISETP.LT.AND P0, PT, R134, c[0x0][0x180], !P6 ;  /* 0x0000600086007a0c */ /* 0x000fc80007701270 */
[----:B------:R-:W-:-:S09]  /*a8d0*/  P2R R131, PR, RZ, 0x1 ;  /* 0x00000001ff837803 */ /* 0x000fd20000000000 */
[----:B------:R-:W5:Y:S01]  /*a8e0*/  @P0 LDG.E.EL.128 R68, [R142.64] ;  /* 0x0000000a8e440981 */ /* 0x000f62000c2e1d00 */
[----:B------:R-:W-:Y:S02]  /*a8f0*/  ISETP.LT.AND P0, PT, R132, c[0x0][0x180], !P6 ;  /* 0x0000600084007a0c */ /* 0x000fe40007701270 */
[----:B------:R-:W-:Y:S02]  /*a900*/  ISETP.LT.AND P4, PT, R122, c[0x0][0x180], !P6 ;  /* 0x000060007a007a0c */ /* 0x000fe40007781270 */
[----:B------:R-:W-:Y:S02]  /*a910*/  ISETP.LT.AND P3, PT, R124, c[0x0][0x180], !P6 ;  /* 0x000060007c007a0c */ /* 0x000fe40007761270 */
[----:B------:R-:W-:Y:S02]  /*a920*/  ISETP.LT.AND P2, PT, R126, c[0x0][0x180], !P6 ;  /* 0x000060007e007a0c */ /* 0x000fe40007741270 */
[----:B------:R-:W-:-:S05]  /*a930*/  P2R R129, PR, RZ, 0x1 ;  /* 0x00000001ff817803 */ /* 0x000fca0000000000 */
[----:B------:R-:W5:Y:S01]  /*a940*/  @P0 LDG.E.EL.128 R72, [R142.64] ;  /* 0x0000000a8e480981 */ /* 0x000f62000c2e1d00 */
[----:B------:R-:W-:Y:S02]  /*a950*/  ISETP.LT.AND P1, PT, R2, c[0x0][0x180], !P6 ;  /* 0x0000600002007a0c */ /* 0x000fe40007721270 */
[----:B------:R-:W-:Y:S01]  /*a960*/  ISETP.LT.AND P0, PT, R128, c[0x0][0x180], !P6 ;  /* 0x0000600080007a0c */ /* 0x000fe20007701270 */
[----:B------:R-:W5:Y:S01]  /*a970*/  @P4 LDG.E.EL.128 R80, [R142.64] ;  /* 0x0000000a8e504981 */ /* 0x000f62000c2e1d00 */
[----:B------:R-:W-:-:S03]  /*a980*/  ISETP.LT.AND P6, PT, R120, c[0x0][0x180], !P6 ;  /* 0x0000600078007a0c */ /* 0x000fc600077c1270 */
[----:B------:R-:W5:Y:S01]  /*a990*/  @P3 LDG.E.EL.128 R84, [R142.64] ;  /* 0x0000000a8e543981 */ /* 0x000f62000c2e1d00 */
[----:B------:R-:W-:-:S03]  /*a9a0*/  P2R R3, PR, RZ, 0x20 ;  /* 0x00000020ff037803 */ /* 0x000fc60000000000 */
[----:B------:R-:W5:Y:S01]  /*a9b0*/  @P2 LDG.E.EL.128 R88, [R142.64] ;  /* 0x0000000a8e582981 */ /* 0x000f62000c2e1d00 */
[----:B------:R-:W-:Y:S02]  /*a9c0*/  P2R R119, PR, RZ, 0x10 ;  /* 0x00000010ff777803 */ /* 0x000fe40000000000 */
[----:B------:R-:W-:Y:S01]  /*a9d0*/  P2R R121, PR, RZ, 0x8 ;  /* 0x00000008ff797803 */ /* 0x000fe20000000000 */
[----:B------:R-:W5:Y:S01]  /*a9e0*/  @P1 LDG.E.EL.128 R92, [R142.64] ;  /* 0x0000000a8e5c1981 */ /* 0x000f62000c2e1d00 */
[----:B------:R-:W-:Y:S02]  /*a9f0*/  P2R R123, PR, RZ, 0x4 ;  /* 0x00000004ff7b7803 */ /* 0x000fe40000000000 */
[----:B------:R-:W-:Y:S01]  /*aa00*/  ISETP.NE.AND P5, PT, R103, RZ, PT ;  /* 0x000000ff6700720c */ /* 0x000fe20003fa5270 */
[----:B------:R-:W5:Y:S01]  /*aa10*/  @P0 LDG.E.EL.128 R96, [R142.64] ;  /* 0x0000000a8e600981 */ /* 0x000f62000c2e1d00 */
[----:B------:R-:W-:Y:S02]  /*aa20*/  ISETP.NE.AND P4, PT, R102, RZ, PT ;  /* 0x000000ff6600720c */ /* 0x000fe40003f85270 */
[----:B------:R-:W-:Y:S01]  /*aa30*/  ISETP.NE.AND P3, PT, R101, RZ, PT ;  /* 0x000000ff6500720c */ /* 0x000fe20003f65270 */
[----:B------:R-:W-:Y:S01]  /*aa40*/  CS2R R102, SRZ ;  /* 0x0000000000667805 */ /* 0x000fe2000001ff00 */
[----:B------:R-:W-:-:S02]  /*aa50*/  ISETP.NE.AND P2, PT, R100, RZ, PT ;  /* 0x000000ff6400720c */ /* 0x000fc40003f45270 */
[----:B------:R-:W-:-:S06]  /*aa60*/  CS2R R100, SRZ ;  /* 0x0000000000647805 */ /* 0x000fcc000001ff00 */
[----:B------:R-:W5:Y:S01]  /*aa70*/  @P6 LDG.E.EL.128 R100, [R142.64] ;  /* 0x0000000a8e646981 */ /* 0x000f62000c2e1d00 */
[-C--:B------:R-:W-:Y:S02]  /*aa80*/  LEA R125, R118, R117.reuse, 0x7 ;  /* 0x00000075767d7211 */ /* 0x080fe400078e38ff */
[----:B------:R-:W-:Y:S02]  /*aa90*/  P2R R127, PR, RZ, 0x2 ;  /* 0x00000002ff7f7803 */ /* 0x000fe40000000000 */
[----:B------:R-:W-:Y:S01]  /*aaa0*/  ISETP.NE.AND P1, PT, R133, RZ, PT ;  /* 0x000000ff8500720c */ /* 0x000fe20003f25270 */
[----:B-1----:R-:W-:Y:S01]  /*aab0*/  FADD R4, R4, R112 ;  /* 0x0000007004047221 */ /* 0x002fe20000000000 */
[----:B------:R-:W-:Y:S01]  /*aac0*/  FADD R5, R5, R113 ;  /* 0x0000007105057221 */ /* 0x000fe20000000000 */
[----:B------:R-:W-:Y:S01]  /*aad0*/  FADD R7, R7, R115 ;  /* 0x0000007307077221 */ /* 0x000fe20000000000 */
[----:B------:R-:W-:Y:S01]  /*aae0*/  FADD R6, R6, R114 ;  /* 0x0000007206067221 */ /* 0x000fe20000000000 */
[-C--:B------:R-:W-:Y:S01]  /*aaf0*/  IMAD.WIDE R112, R125, R116.reuse, c[0x0][0x178] ;  /* 0x00005e007d707625 */ /* 0x080fe200078e0274 */
[-C--:B------:R-:W-:Y:S01]  /*ab00*/  LEA R115, R146, R117.reuse, 0x7 ;  /* 0x0000007592737211 */ /* 0x080fe200078e38ff */
[----:B--2---:R-:W-:Y:S01]  /*ab10*/  FADD R16, R16, R108 ;  /* 0x0000006c10107221 */ /* 0x004fe20000000000 */
[----:B------:R-:W-:Y:S01]  /*ab20*/  FADD R17, R17, R109 ;  /* 0x0000006d11117221 */ /* 0x000fe20000000000 */
[----:B------:R-:W-:Y:S01]  /*ab30*/  FADD R19, R19, R111 ;  /* 0x0000006f13137221 */ /* 0x000fe20000000000 */
[----:B------:R1:W-:Y:S01]  /*ab40*/  @P2 STG.E.128 [R112.64], R4 ;  /* 0x0000000470002986 */ /* 0x0003e2000c101d0a */
[----:B------:R-:W-:Y:S01]  /*ab50*/  FADD R18, R18, R110 ;  /* 0x0000006e12127221 */ /* 0x000fe20000000000 */
[-C--:B------:R-:W-:Y:S01]  /*ab60*/  IMAD.WIDE R108, R115, R116.reuse, c[0x0][0x178] ;  /* 0x00005e00736c7625 */ /* 0x080fe200078e0274 */
[-C--:B------:R-:W-:Y:S01]  /*ab70*/  LEA R111, R148, R117.reuse, 0x7 ;  /* 0x00000075946f7211 */ /* 0x080fe200078e38ff */
[----:B---3--:R-:W-:Y:S01]  /*ab80*/  FADD R12, R12, R104 ;  /* 0x000000680c0c7221 */ /* 0x008fe20000000000 */
[----:B------:R-:W-:Y:S01]  /*ab90*/  FADD R13, R13, R105 ;  /* 0x000000690d0d7221 */ /* 0x000fe20000000000 */
[----:B------:R-:W-:Y:S01]  /*aba0*/  FADD R14, R14, R106 ;  /* 0x0000006a0e0e7221 */ /* 0x000fe20000000000 */
[----:B------:R2:W-:Y:S01]  /*abb0*/  @P3 STG.E.128 [R108.64], R16 ;  /* 0x000000106c003986 */ /* 0x0005e2000c101d0a */
[----:B------:R-:W-:Y:S01]  /*abc0*/  FADD R15, R15, R107 ;  /* 0x0000006b0f0f7221 */ /* 0x000fe20000000000 */
[----:B----4-:R-:W-:Y:S01]  /*abd0*/  FADD R8, R8, R24 ;  /* 0x0000001808087221 */ /* 0x010fe20000000000 */
[----:B------:R-:W-:Y:S01]  /*abe0*/  FADD R9, R9, R25 ;  /* 0x0000001909097221 */ /* 0x000fe20000000000 */
[----:B------:R-:W-:Y:S01]  /*abf0*/  FADD R10, R10, R26 ;  /* 0x0000001a0a0a7221 */ /* 0x000fe20000000000 */
[----:B------:R-:W-:Y:S01]  /*ac00*/  FADD R11, R11, R27 ;  /* 0x0000001b0b0b7221 */ /* 0x000fe20000000000 */
[----:B-1----:R-:W-:Y:S01]  /*ac10*/  LEA R7, R144, R117, 0x7 ;  /* 0x0000007590077211 */ /* 0x002fe200078e38ff */
[----:B------:R-:W-:Y:S01]  /*ac20*/  IMAD.WIDE R4, R111, R116, c[0x0][0x178] ;  /* 0x00005e006f047625 */ /* 0x000fe200078e0274 */
[----:B------:R-:W-:-:S03]  /*ac30*/  ISETP.NE.AND P2, PT, R135, RZ, PT ;  /* 0x000000ff8700720c */ /* 0x000fc60003f45270 */
[-C--:B------:R-:W-:Y:S01]  /*ac40*/  IMAD.WIDE R6, R7, R116.reuse, c[0x0][0x178] ;  /* 0x00005e0007067625 */ /* 0x080fe200078e0274 */
[-C--:B--2---:R-:W-:Y:S01]  /*ac50*/  LEA R17, R140, R117.reuse, 0x7 ;  /* 0x000000758c117211 */ /* 0x084fe200078e38ff */
[----:B------:R1:W-:Y:S01]  /*ac60*/  @P4 STG.E.128 [R4.64], R12 ;  /* 0x0000000c04004986 */ /* 0x0003e2000c101d0a */
[----:B-----5:R-:W-:Y:S01]  /*ac70*/  FADD R36, R36, R40 ;  /* 0x0000002824247221 */ /* 0x020fe20000000000 */
[----:B------:R-:W-:Y:S01]  /*ac80*/  FADD R37, R37, R41 ;  /* 0x0000002925257221 */ /* 0x000fe20000000000 */
[----:B------:R-:W-:Y:S01]  /*ac90*/  FADD R38, R38, R42 ;  /* 0x0000002a26267221 */ /* 0x000fe20000000000 */
[----:B------:R2:W-:Y:S01]  /*aca0*/  @P5 STG.E.128 [R6.64], R8 ;  /* 0x0000000806005986 */ /* 0x0005e2000c101d0a */
[----:B------:R-:W-:Y:S01]  /*acb0*/  FADD R39, R39, R43 ;  /* 0x0000002b27277221 */ /* 0x000fe20000000000 */
[----:B------:R-:W-:Y:S01]  /*acc0*/  ISETP.NE.AND P3, PT, R137, RZ, PT ;  /* 0x000000ff8900720c */ /* 0x000fe20003f65270 */
[----:B------:R-:W-:Y:S01]  /*acd0*/  FADD R32, R32, R52 ;  /* 0x0000003420207221 */ /* 0x000fe20000000000 */
[----:B------:R-:W-:Y:S01]  /*ace0*/  FADD R33, R33, R53 ;  /* 0x0000003521217221 */ /* 0x000fe20000000000 */
[----:B------:R-:W-:Y:S01]  /*acf0*/  FADD R34, R34, R54 ;  /* 0x0000003622227221 */ /* 0x000fe20000000000 */
[----:B------:R-:W-:Y:S01]  /*ad00*/  FADD R35, R35, R55 ;  /* 0x0000003723237221 */ /* 0x000fe20000000000 */
[-C--:B-1----:R-:W-:Y:S01]  /*ad10*/  IMAD.WIDE R4, R17, R116.reuse, c[0x0][0x178] ;  /* 0x00005e0011047625 */ /* 0x082fe200078e0274 */
[-C--:B------:R-:W-:Y:S01]  /*ad20*/  LEA R13, R138, R117.reuse, 0x7 ;  /* 0x000000758a0d7211 */ /* 0x080fe200078e38ff */
[----:B------:R-:W-:Y:S01]  /*ad30*/  FADD R28, R28, R56 ;  /* 0x000000381c1c7221 */ /* 0x000fe20000000000 */
[----:B------:R-:W-:Y:S01]  /*ad40*/  FADD R29, R29, R57 ;  /* 0x000000391d1d7221 */ /* 0x000fe20000000000 */
[----:B--2---:R-:W-:Y:S01]  /*ad50*/  LEA R9, R136, R117, 0x7 ;  /* 0x0000007588097211 */ /* 0x004fe200078e38ff */
[----:B------:R1:W-:Y:S01]  /*ad60*/  @P1 STG.E.128 [R4.64], R36 ;  /* 0x0000002404001986 */ /* 0x0003e2000c101d0a */
[----:B------:R-:W-:Y:S01]  /*ad70*/  IMAD.WIDE R6, R13, R116, c[0x0][0x178] ;  /* 0x00005e000d067625 */ /* 0x000fe200078e0274 */
[----:B------:R-:W-:Y:S01]  /*ad80*/  FADD R30, R30, R58 ;  /* 0x0000003a1e1e7221 */ /* 0x000fe20000000000 */
[----:B------:R-:W-:Y:S01]  /*ad90*/  FADD R31, R31, R59 ;  /* 0x0000003b1f1f7221 */ /* 0x000fe20000000000 */
[----:B------:R-:W-:Y:S01]  /*ada0*/  ISETP.NE.AND P4, PT, R131, RZ, PT ;  /* 0x000000ff8300720c */ /* 0x000fe20003f85270 */
[----:B------:R-:W-:Y:S04]  /*adb0*/  LDS.128 R12, [R0+0x840] ;  /* 0x00084000000c7984 */ /* 0x000fe80000000c00 */
[----:B------:R2:W-:Y:S01]  /*adc0*/  @P2 STG.E.128 [R6.64], R32 ;  /* 0x0000002006002986 */ /* 0x0005e2000c101d0a */
[----:B------:R-:W-:Y:S01]  /*add0*/  FADD R20, R20, R68 ;  /* 0x0000004414147221 */ /* 0x000fe20000000000 */
[----:B------:R-:W-:-:S02]  /*ade0*/  FADD R21, R21, R69 ;  /* 0x0000004515157221 */ /* 0x000fc40000000000 */
[----:B------:R-:W-:Y:S01]  /*adf0*/  LDS.128 R16, [R0+0x1080] ;  /* 0x0010800000107984 */ /* 0x000fe20000000c00 */
[----:B-1----:R-:W-:Y:S01]  /*ae00*/  IMAD.WIDE R4, R9, R116, c[0x0][0x178] ;  /* 0x00005e0009047625 */ /* 0x002fe200078e0274 */
[----:B------:R-:W-:-:S05]  /*ae10*/  LEA R9, R134, R117, 0x7 ;  /* 0x0000007586097211 */ /* 0x000fca00078e38ff */
[----:B--2---:R-:W-:Y:S01]  /*ae20*/  IMAD.WIDE R6, R9, R116, c[0x0][0x178] ;  /* 0x00005e0009067625 */ /* 0x004fe200078e0274 */
[----:B------:R-:W-:Y:S01]  /*ae30*/  LEA R9, R132, R117, 0x7 ;  /* 0x0000007584097211 */ /* 0x000fe200078e38ff */
[----:B------:R1:W-:Y:S01]  /*ae40*/  @P3 STG.E.128 [R4.64], R28 ;  /* 0x0000001c04003986 */ /* 0x0003e2000c101d0a */
[----:B------:R-:W-:Y:S01]  /*ae50*/  FADD R22, R22, R70 ;  /* 0x0000004616167221 */ /* 0x000fe20000000000 */
[----:B------:R-:W-:-:S05]  /*ae60*/  FADD R23, R23, R71 ;  /* 0x0000004717177221 */ /* 0x000fca0000000000 */
[----:B------:R2:W-:Y:S04]  /*ae70*/  @P4 STG.E.128 [R6.64], R20 ;  /* 0x0000001406004986 */ /* 0x0005e8000c101d0a */
[----:B------:R-:W-:Y:S01]  /*ae80*/  LDS.128 R20, [R0+0x18c0] ;  /* 0x0018c00000147984 */ /* 0x000fe20000000c00 */
[----:B-1----:R-:W-:-:S03]  /*ae90*/  IMAD.WIDE R4, R9, R116, c[0x0][0x178] ;  /* 0x00005e0009047625 */ /* 0x002fc600078e0274 */
[----:B------:R-:W1:Y:S01]  /*aea0*/  LDS.128 R8, [R0] ;  /* 0x0000000000087984 */ /* 0x000e620000000c00 */
[----:B------:R-:W-:Y:S01]  /*aeb0*/  ISETP.NE.AND P5, PT, R129, RZ, PT ;  /* 0x000000ff8100720c */ /* 0x000fe20003fa5270 */
[----:B------:R-:W-:Y:S01]  /*aec0*/  FADD R64, R64, R72 ;  /* 0x0000004840407221 */ /* 0x000fe20000000000 */
[----:B------:R-:W-:Y:S01]  /*aed0*/  FADD R65, R65, R73 ;  /* 0x0000004941417221 */ /* 0x000fe20000000000 */
[----:B------:R-:W-:Y:S01]  /*aee0*/  FADD R66, R66, R74 ;  /* 0x0000004a42427221 */ /* 0x000fe20000000000 */
[----:B------:R-:W-:Y:S01]  /*aef0*/  FADD R67, R67, R75 ;  /* 0x0000004b43437221 */ /* 0x000fe20000000000 */
[----:B------:R-:W-:Y:S02]  /*af00*/  ISETP.NE.AND P4, PT, R119, RZ, PT ;  /* 0x000000ff7700720c */ /* 0x000fe40003f85270 */
[----:B------:R-:W-:Y:S02]  /*af10*/  ISETP.NE.AND P3, PT, R121, RZ, PT ;  /* 0x000000ff7900720c */ /* 0x000fe40003f65270 */
[----:B------:R-:W-:-:S04]  /*af20*/  ISETP.NE.AND P2, PT, R123, RZ, PT ;  /* 0x000000ff7b00720c */ /* 0x000fc80003f45270 */
[----:B------:R3:W-:Y:S01]  /*af30*/  @P5 STG.E.128 [R4.64], R64 ;  /* 0x0000004004005986 */ /* 0x0007e2000c101d0a */
[----:B------:R-:W-:Y:S02]  /*af40*/  ISETP.NE.AND P5, PT, R3, RZ, PT ;  /* 0x000000ff0300720c */ /* 0x000fe40003fa5270 */
[-C--:B------:R-:W-:Y:S02]  /*af50*/  LEA R3, R130, R117.reuse, 0x7 ;  /* 0x0000007582037211 */ /* 0x080fe400078e38ff */
[----:B------:R-:W-:Y:S02]  /*af60*/  ISETP.NE.AND P1, PT, R127, RZ, PT ;  /* 0x000000ff7f00720c */ /* 0x000fe40003f25270 */
[-C--:B--2---:R-:W-:Y:S02]  /*af70*/  LEA R7, R122, R117.reuse, 0x7 ;  /* 0x000000757a077211 */ /* 0x084fe400078e38ff */
[-C--:B------:R-:W-:Y:S02]  /*af80*/  LEA R25, R124, R117.reuse, 0x7 ;  /* 0x000000757c197211 */ /* 0x080fe400078e38ff */
[-C--:B------:R-:W-:Y:S01]  /*af90*/  LEA R27, R126, R117.reuse, 0x7 ;  /* 0x000000757e1b7211 */ /* 0x080fe200078e38ff */
[----:B------:R-:W-:Y:S01]  /*afa0*/  FADD R44, R44, R76 ;  /* 0x0000004c2c2c7221 */ /* 0x000fe20000000000 */
[-C--:B------:R-:W-:Y:S01]  /*afb0*/  LEA R29, R2, R117.reuse, 0x7 ;  /* 0x00000075021d7211 */ /* 0x080fe200078e38ff */
[----:B------:R-:W-:Y:S01]  /*afc0*/  FADD R45, R45, R77 ;  /* 0x0000004d2d2d7221 */ /* 0x000fe20000000000 */
[-C--:B------:R-:W-:Y:S01]  /*afd0*/  LEA R31, R128, R117.reuse, 0x7 ;  /* 0x00000075801f7211 */ /* 0x080fe200078e38ff */
[----:B------:R-:W-:Y:S01]  /*afe0*/  FADD R46, R46, R78 ;  /* 0x0000004e2e2e7221 */ /* 0x000fe20000000000 */
[----:B------:R-:W-:Y:S01]  /*aff0*/  FADD R47, R47, R79 ;  /* 0x0000004f2f2f7221 */ /* 0x000fe20000000000 */
[-C--:B------:R-:W-:Y:S01]  /*b000*/  IMAD.WIDE R2, R3, R116.reuse, c[0x0][0x178] ;  /* 0x00005e0003027625 */ /* 0x080fe200078e0274 */
[----:B------:R-:W-:Y:S01]  /*b010*/  FADD R48, R48, R80 ;  /* 0x0000005030307221 */ /* 0x000fe20000000000 */
[----:B------:R-:W-:Y:S01]  /*b020*/  FADD R49, R49, R81 ;  /* 0x0000005131317221 */ /* 0x000fe20000000000 */
[----:B------:R-:W-:Y:S01]  /*b030*/  FADD R50, R50, R82 ;  /* 0x0000005232327221 */ /* 0x000fe20000000000 */
[----:B------:R-:W-:Y:S01]  /*b040*/  FADD R51, R51, R83 ;  /* 0x0000005333337221 */ /* 0x000fe20000000000 */
[-C--:B---3--:R-:W-:Y:S01]  /*b050*/  IMAD.WIDE R4, R7, R116.reuse, c[0x0][0x178] ;  /* 0x00005e0007047625 */ /* 0x088fe200078e0274 */
[----:B------:R-:W-:Y:S01]  /*b060*/  FADD R60, R60, R84 ;  /* 0x000000543c3c7221 */ /* 0x000fe20000000000 */
[----:B------:R-:W-:Y:S01]  /*b070*/  FADD R61, R61, R85 ;  /* 0x000000553d3d7221 */ /* 0x000fe20000000000 */
[----:B------:R-:W-:Y:S01]  /*b080*/  FADD R62, R62, R86 ;  /* 0x000000563e3e7221 */ /* 0x000fe20000000000 */
[----:B------:R-:W-:Y:S01]  /*b090*/  FADD R63, R63, R87 ;  /* 0x000000573f3f7221 */ /* 0x000fe20000000000 */
[----:B-1----:R-:W-:Y:S01]  /*b0a0*/  FADD R88, R8, R88 ;  /* 0x0000005808587221 */ /* 0x002fe20000000000 */
[----:B------:R-:W-:Y:S01]  /*b0b0*/  FADD R89, R9, R89 ;  /* 0x0000005909597221 */ /* 0x000fe20000000000 */
[-C--:B------:R-:W-:Y:S01]  /*b0c0*/  IMAD.WIDE R6, R25, R116.reuse, c[0x0][0x178] ;  /* 0x00005e0019067625 */ /* 0x080fe200078e0274 */
[----:B------:R-:W-:Y:S01]  /*b0d0*/  FADD R90, R10, R90 ;  /* 0x0000005a0a5a7221 */ /* 0x000fe20000000000 */
[----:B------:R-:W-:Y:S01]  /*b0e0*/  FADD R91, R11, R91 ;  /* 0x0000005b0b5b7221 */ /* 0x000fe20000000000 */
        /* <DEDUP_REMOVED lines=9> */
[----:B------:R-:W-:Y:S01]  /*b180*/  FADD R19, R19, R99 ;  /* 0x0000006313137221 */ /* 0x000fe20000000000 */
[----:B------:R1:W-:Y:S01]  /*b190*/  @P5 STG.E.128 [R2.64], R44 ;  /* 0x0000002c02005986 */ /* 0x0003e2000c101d0a */
[----:B------:R-:W-:Y:S01]  /*b1a0*/  IMAD.WIDE R12, R31, R116, c[0x0][0x178] ;  /* 0x00005e001f0c7625 */ /* 0x000fe200078e0274 */
[----:B------:R-:W-:-:S02]  /*b1b0*/  LEA R117, R120, R117, 0x7 ;  /* 0x0000007578757211 */ /* 0x000fc400078e38ff */
[----:B------:R1:W-:Y:S04]  /*b1c0*/  @P4 STG.E.128 [R4.64], R48 ;  /* 0x0000003004004986 */ /* 0x0003e8000c101d0a */
[----:B------:R1:W-:Y:S04]  /*b1d0*/  @P3 STG.E.128 [R6.64], R60 ;  /* 0x0000003c06003986 */ /* 0x0003e8000c101d0a */
[----:B------:R1:W-:Y:S04]  /*b1e0*/  @P2 STG.E.128 [R8.64], R88 ;  /* 0x0000005808002986 */ /* 0x0003e8000c101d0a */
[----:B------:R1:W-:Y:S01]  /*b1f0*/  @P1 STG.E.128 [R10.64], R92 ;  /* 0x0000005c0a001986 */ /* 0x0003e2000c101d0a */
[----:B------:R-:W-:-:S03]  /*b200*/  FADD R20, R20, R100 ;  /* 0x0000006414147221 */ /* 0x000fc60000000000 */
[----:B------:R1:W-:Y:S01]  /*b210*/  @P0 STG.E.128 [R12.64], R16 ;  /* 0x000000100c000986 */ /* 0x0003e2000c101d0a */
[----:B------:R-:W-:Y:S01]  /*b220*/  FADD R21, R21, R101 ;  /* 0x0000006515157221 */ /* 0x000fe20000000000 */
[----:B------:R-:W-:Y:S01]  /*b230*/  FADD R22, R22, R102 ;  /* 0x0000006616167221 */ /* 0x000fe20000000000 */
[----:B------:R-:W-:Y:S01]  /*b240*/  FADD R23, R23, R103 ;  /* 0x0000006717177221 */ /* 0x000fe20000000000 */
[----:B------:R-:W-:Y:S01]  /*b250*/  IMAD.WIDE R116, R117, R116, c[0x0][0x178] ;  /* 0x00005e0075747625 */ /* 0x000fe200078e0274 */
[----:B------:R-:W-:Y:S06]  /*b260*/  @!P6 EXIT ;  /* 0x000000000000e94d */ /* 0x000fec0003800000 */
[----:B------:R-:W-:Y:S01]  /*b270*/  STG.E.128 [R116.64], R20 ;  /* 0x0000001474007986 */ /* 0x000fe2000c101d0a */
[----:B------:R-:W-:Y:S05]  /*b280*/  EXIT ;  /* 0x000000000000794d */ /* 0x000fea0003800000 */
.L_x_2:
[----:B------:R-:W-:-:S00]  /*b290*/  BRA `(.L_x_2) ;  /* 0xfffffff000007947 */ /* 0x000fc0000383ffff */
[----:B------:R-:W-:-:S00]  /*b2a0*/  NOP ;  /* 0x0000000000007918 */ /* 0x000fc00000000000 */
        /* <DEDUP_REMOVED lines=13> */
.L_x_3:


//--------------------- .nv.shared.triton_mm      --------------------------
	.section	.nv.shared.triton_mm,"aw",@nobits
	.align	16
